	.target	sm_100a

	.elftype	@"ET_EXEC"


//--------------------- .note.nv.tkinfo           --------------------------
	.section	.note.nv.tkinfo,"",@"SHT_NOTE"
	.sectionflags	@"SHF_NOTE_NV_TKINFO"
	.tkinfo
        /*0018*/ 	.word	0x00000081
        /*0030*/ 	.string	""
        /*0030*/ 	.string	"ptxas-blackwell"
        /*0030*/ 	.string	"Cuda compilation tools, release 12.9, V12.9.86"
        /*0030*/ 	.string	"Build cuda_12.9.r12.9/compiler.36037853_0"
        /*0030*/ 	.string	"-v  -suppress-debug-info  -lineinfo  -arch sm_100a "



//--------------------- .note.nv.cuver            --------------------------
	.section	.note.nv.cuver,"",@"SHT_NOTE"
	.sectionflags	@"SHF_NOTE_NV_CUVER"
        /*0018*/ 	.short	0x0001
        /*001a*/ 	.short	0x0064
        /*001c*/ 	.short	0x0001
        /*001e*/ 	.short	0x0000
        /*0020*/ 	.short	0x0001
        /*0022*/ 	.short	0x0000


//--------------------- .nv.info                  --------------------------
	.section	.nv.info,"",@"SHT_CUDA_INFO"
	.align	4


	//----- nvinfo : EIATTR_REGCOUNT
	.align		4
        /*0000*/ 	.byte	0x04, 0x2f
        /*0002*/ 	.short	(.L_4 - .L_3)
	.align		4
.L_3:
        /*0004*/ 	.word	index@(gluon_tcgen05)
        /*0008*/ 	.word	0x00000087


	//----- nvinfo : EIATTR_FRAME_SIZE
	.align		4
.L_4:
        /*000c*/ 	.byte	0x04, 0x11
        /*000e*/ 	.short	(.L_6 - .L_5)
	.align		4
.L_5:
        /*0010*/ 	.word	index@($__internal_2_$__cuda_sm10x_tcgen05_guardrail_trap_unallocated_columns_being_dealloced)
        /*0014*/ 	.word	0x00000000


	//----- nvinfo : EIATTR_FRAME_SIZE
	.align		4
.L_6:
        /*0018*/ 	.byte	0x04, 0x11
        /*001a*/ 	.short	(.L_8 - .L_7)
	.align		4
.L_7:
        /*001c*/ 	.word	index@($__internal_1_$__cuda_sm10x_tcgen05_guardrail_trap_phase_invalid_during_alloc)
        /*0020*/ 	.word	0x00000000


	//----- nvinfo : EIATTR_FRAME_SIZE
	.align		4
.L_8:
        /*0024*/ 	.byte	0x04, 0x11
        /*0026*/ 	.short	(.L_10 - .L_9)
	.align		4
.L_9:
        /*0028*/ 	.word	index@($__internal_0_$__cuda_sm10x_tcgen05_guardrail_trap_col_being_dealloced_not_returned_by_alloc)
        /*002c*/ 	.word	0x00000000


	//----- nvinfo : EIATTR_FRAME_SIZE
	.align		4
.L_10:
        /*0030*/ 	.byte	0x04, 0x11
        /*0032*/ 	.short	(.L_12 - .L_11)
	.align		4
.L_11:
        /*0034*/ 	.word	index@(gluon_tcgen05)
        /*0038*/ 	.word	0x00000000


	//----- nvinfo : EIATTR_MIN_STACK_SIZE
	.align		4
.L_12:
        /*003c*/ 	.byte	0x04, 0x12
        /*003e*/ 	.short	(.L_14 - .L_13)
	.align		4
.L_13:
        /*0040*/ 	.word	index@(gluon_tcgen05)
        /*0044*/ 	.word	0x00000000
.L_14:


//--------------------- .nv.info.gluon_tcgen05    --------------------------
	.section	.nv.info.gluon_tcgen05,"",@"SHT_CUDA_INFO"
	.sectionflags	@""
	.align	4


	//----- nvinfo : EIATTR_CUDA_API_VERSION
	.align		4
        /*0000*/ 	.byte	0x04, 0x37
        /*0002*/ 	.short	(.L_16 - .L_15)
.L_15:
        /*0004*/ 	.word	0x00000081


	//----- nvinfo : EIATTR_KPARAM_INFO
	.align		4
.L_16:
        /*0008*/ 	.byte	0x04, 0x17
        /*000a*/ 	.short	(.L_18 - .L_17)
.L_17:
        /*000c*/ 	.word	0x00000000
        /*0010*/ 	.short	0x000a
        /*0012*/ 	.short	0x0048
        /*0014*/ 	.byte	0x00, 0xf4, 0x21, 0x00


	//----- nvinfo : EIATTR_KPARAM_INFO
	.align		4
.L_18:
        /*0018*/ 	.byte	0x04, 0x17
        /*001a*/ 	.short	(.L_20 - .L_19)
.L_19:
        /*001c*/ 	.word	0x00000000
        /*0020*/ 	.short	0x0009
        /*0022*/ 	.short	0x0040
        /*0024*/ 	.byte	0x00, 0xf4, 0x21, 0x00


	//----- nvinfo : EIATTR_KPARAM_INFO
	.align		4
.L_20:
        /*0028*/ 	.byte	0x04, 0x17
        /*002a*/ 	.short	(.L_22 - .L_21)
.L_21:
        /*002c*/ 	.word	0x00000000
        /*0030*/ 	.short	0x0008
        /*0032*/ 	.short	0x0038
        /*0034*/ 	.byte	0x00, 0xf0, 0x21, 0x00


	//----- nvinfo : EIATTR_KPARAM_INFO
	.align		4
.L_22:
        /*0038*/ 	.byte	0x04, 0x17
        /*003a*/ 	.short	(.L_24 - .L_23)
.L_23:
        /*003c*/ 	.word	0x00000000
        /*0040*/ 	.short	0x0007
        /*0042*/ 	.short	0x0030
        /*0044*/ 	.byte	0x00, 0xf0, 0x21, 0x00


	//----- nvinfo : EIATTR_KPARAM_INFO
	.align		4
.L_24:
        /*0048*/ 	.byte	0x04, 0x17
        /*004a*/ 	.short	(.L_26 - .L_25)
.L_25:
        /*004c*/ 	.word	0x00000000
        /*0050*/ 	.short	0x0006
        /*0052*/ 	.short	0x0028
        /*0054*/ 	.byte	0x00, 0xf0, 0x21, 0x00


	//----- nvinfo : EIATTR_KPARAM_INFO
	.align		4
.L_26:
        /*0058*/ 	.byte	0x04, 0x17
        /*005a*/ 	.short	(.L_28 - .L_27)
.L_27:
        /*005c*/ 	.word	0x00000000
        /*0060*/ 	.short	0x0005
        /*0062*/ 	.short	0x0020
        /*0064*/ 	.byte	0x00, 0xf0, 0x11, 0x00


	//----- nvinfo : EIATTR_KPARAM_INFO
	.align		4
.L_28:
        /*0068*/ 	.byte	0x04, 0x17
        /*006a*/ 	.short	(.L_30 - .L_29)
.L_29:
        /*006c*/ 	.word	0x00000000
        /*0070*/ 	.short	0x0004
        /*0072*/ 	.short	0x001c
        /*0074*/ 	.byte	0x00, 0xf0, 0x11, 0x00


	//----- nvinfo : EIATTR_KPARAM_INFO
	.align		4
.L_30:
        /*0078*/ 	.byte	0x04, 0x17
        /*007a*/ 	.short	(.L_32 - .L_31)
.L_31:
        /*007c*/ 	.word	0x00000000
        /*0080*/ 	.short	0x0003
        /*0082*/ 	.short	0x0018
        /*0084*/ 	.byte	0x00, 0xf0, 0x11, 0x00


	//----- nvinfo : EIATTR_KPARAM_INFO
	.align		4
.L_32:
        /*0088*/ 	.byte	0x04, 0x17
        /*008a*/ 	.short	(.L_34 - .L_33)
.L_33:
        /*008c*/ 	.word	0x00000000
        /*0090*/ 	.short	0x0002
        /*0092*/ 	.short	0x0010
        /*0094*/ 	.byte	0x00, 0xf4, 0x21, 0x00


	//----- nvinfo : EIATTR_KPARAM_INFO
	.align		4
.L_34:
        /*0098*/ 	.byte	0x04, 0x17
        /*009a*/ 	.short	(.L_36 - .L_35)
.L_35:
        /*009c*/ 	.word	0x00000000
        /*00a0*/ 	.short	0x0001
        /*00a2*/ 	.short	0x0008
        /*00a4*/ 	.byte	0x00, 0xf4, 0x21, 0x00


	//----- nvinfo : EIATTR_KPARAM_INFO
	.align		4
.L_36:
        /*00a8*/ 	.byte	0x04, 0x17
        /*00aa*/ 	.short	(.L_38 - .L_37)
.L_37:
        /*00ac*/ 	.word	0x00000000
        /*00b0*/ 	.short	0x0000
        /*00b2*/ 	.short	0x0000
        /*00b4*/ 	.byte	0x00, 0xf4, 0x21, 0x00


	//----- nvinfo : EIATTR_AT_ENTRY_FRAGMENTS
	.align		4
.L_38:
        /*00b8*/ 	.byte	0x04, 0x4f
        /*00ba*/ 	.short	(.L_40 - .L_39)


	//   ....[0]....
.L_39:
        /*00bc*/ 	.word	0x00000004


	//----- nvinfo : EIATTR_RESERVED_SMEM_USED
	.align		4
.L_40:
        /*00c0*/ 	.byte	0x01, 0x41
	.zero		2


	//----- nvinfo : EIATTR_SPARSE_MMA_MASK
	.align		4
        /*00c4*/ 	.byte	0x03, 0x50
        /*00c6*/ 	.short	0x0000


	//----- nvinfo : EIATTR_TCGEN05_1CTA_USED
	.align		4
        /*00c8*/ 	.byte	0x01, 0x51
	.zero		2


	//----- nvinfo : EIATTR_MAXREG_COUNT
	.align		4
        /*00cc*/ 	.byte	0x03, 0x1b
        /*00ce*/ 	.short	0x00ff


	//----- nvinfo : EIATTR_NUM_BARRIERS
	.align		4
        /*00d0*/ 	.byte	0x02, 0x4c
        /*00d2*/ 	.byte	0x01
	.zero		1


	//----- nvinfo : EIATTR_INT_WARP_WIDE_INSTR_OFFSETS
	.align		4
        /*00d4*/ 	.byte	0x04, 0x31
        /*00d6*/ 	.short	(.L_42 - .L_41)


	//   ....[0]....
.L_41:
        /*00d8*/ 	.word	0x00001640


	//   ....[1]....
        /*00dc*/ 	.word	0x00001660


	//   ....[2]....
        /*00e0*/ 	.word	0x000016f0


	//   ....[3]....
        /*00e4*/ 	.word	0x000018b0


	//   ....[4]....
        /*00e8*/ 	.word	0x000018c0


	//   ....[5]....
        /*00ec*/ 	.word	0x000018d0


	//   ....[6]....
        /*00f0*/ 	.word	0x000018e0


	//   ....[7]....
        /*00f4*/ 	.word	0x00001b80


	//   ....[8]....
        /*00f8*/ 	.word	0x00001b90


	//   ....[9]....
        /*00fc*/ 	.word	0x00001d00


	//   ....[10]....
        /*0100*/ 	.word	0x00001d50


	//   ....[11]....
        /*0104*/ 	.word	0x00001d60


	//   ....[12]....
        /*0108*/ 	.word	0x00001d90


	//   ....[13]....
        /*010c*/ 	.word	0x00001fa0


	//   ....[14]....
        /*0110*/ 	.word	0x00001fb0


	//   ....[15]....
        /*0114*/ 	.word	0x00002240


	//   ....[16]....
        /*0118*/ 	.word	0x00002250


	//   ....[17]....
        /*011c*/ 	.word	0x00002940


	//   ....[18]....
        /*0120*/ 	.word	0x00002990


	//----- nvinfo : EIATTR_COOP_GROUP_MASK_REGIDS
	.align		4
.L_42:
        /*0124*/ 	.byte	0x04, 0x29
        /*0126*/ 	.short	(.L_44 - .L_43)


	//   ....[0]....
.L_43:
        /*0128*/ 	.word	0xffffffff


	//   ....[1]....
        /*012c*/ 	.word	0xffffffff


	//   ....[2]....
        /*0130*/ 	.word	0xffffffff


	//   ....[3]....
        /*0134*/ 	.word	0xffffffff


	//   ....[4]....
        /*0138*/ 	.word	0xffffffff


	//   ....[5]....
        /*013c*/ 	.word	0xffffffff


	//   ....[6]....
        /*0140*/ 	.word	0xffffffff


	//   ....[7]....
        /*0144*/ 	.word	0xffffffff


	//   ....[8]....
        /*0148*/ 	.word	0xffffffff


	//   ....[9]....
        /*014c*/ 	.word	0xffffffff


	//----- nvinfo : EIATTR_COOP_GROUP_INSTR_OFFSETS
	.align		4
.L_44:
        /*0150*/ 	.byte	0x04, 0x28
        /*0152*/ 	.short	(.L_46 - .L_45)


	//   ....[0]....
.L_45:
        /*0154*/ 	.word	0x00000050


	//   ....[1]....
        /*0158*/ 	.word	0x00000310


	//   ....[2]....
        /*015c*/ 	.word	0x000004f0


	//   ....[3]....
        /*0160*/ 	.word	0x000009a0


	//   ....[4]....
        /*0164*/ 	.word	0x00000ae0


	//   ....[5]....
        /*0168*/ 	.word	0x00000f50


	//   ....[6]....
        /*016c*/ 	.word	0x00001090


	//   ....[7]....
        /*0170*/ 	.word	0x000014e0


	//   ....[8]....
        /*0174*/ 	.word	0x000027d0


	//   ....[9]....
        /*0178*/ 	.word	0x00002a40


	//----- nvinfo : EIATTR_VRC_CTA_INIT_COUNT
	.align		4
.L_46:
        /*017c*/ 	.byte	0x02, 0x4a
        /*017e*/ 	.byte	0x80
	.zero		1


	//----- nvinfo : EIATTR_MBARRIER_INSTR_OFFSETS
	.align		4
        /*0180*/ 	.byte	0x04, 0x39
        /*0182*/ 	.short	(.L_48 - .L_47)


	//   ....[0]....
.L_47:
        /*0184*/ 	.word	0x00001710
        /*0188*/ 	.word	0x000000ff
        /*018c*/ 	.word	0x00008000
        /*0190*/ 	.short	0x0100
        /*0192*/ 	.byte	0x08
	.zero		1


	//   ....[1]....
        /*0194*/ 	.word	0x00001720
        /*0198*/ 	.word	0x000000ff
        /*019c*/ 	.word	0x00008010
        /*01a0*/ 	.short	0x0100
        /*01a2*/ 	.byte	0x08
	.zero		1


	//   ....[2]....
        /*01a4*/ 	.word	0x000017d0
        /*01a8*/ 	.word	0x000000ff
        /*01ac*/ 	.word	0x00008008
        /*01b0*/ 	.short	0x0100
        /*01b2*/ 	.byte	0x08
	.zero		1


	//   ....[3]....
        /*01b4*/ 	.word	0x000017e0
        /*01b8*/ 	.word	0x000000ff
        /*01bc*/ 	.word	0x00008018
        /*01c0*/ 	.short	0x0100
        /*01c2*/ 	.byte	0x08
	.zero		1


	//   ....[4]....
        /*01c4*/ 	.word	0x000019c0
        /*01c8*/ 	.word	0x000000ff
        /*01cc*/ 	.word	0x00008000
        /*01d0*/ 	.short	0x010a
        /*01d2*/ 	.byte	0x08
	.zero		1


	//   ....[5]....
        /*01d4*/ 	.word	0x00001be0
        /*01d8*/ 	.word	0x000000ff
        /*01dc*/ 	.word	0x00008010
        /*01e0*/ 	.short	0x010a
        /*01e2*/ 	.byte	0x08
	.zero		1


	//   ....[6]....
        /*01e4*/ 	.word	0x00001e00
        /*01e8*/ 	.word	0x000000ff
        /*01ec*/ 	.word	0x00008000
        /*01f0*/ 	.short	0x010a
        /*01f2*/ 	.byte	0x1c
	.zero		1


	//   ....[7]....
        /*01f4*/ 	.word	0x00001ff0
        /*01f8*/ 	.word	0x000000ff
        /*01fc*/ 	.word	0x00008010
        /*0200*/ 	.short	0x010a
        /*0202*/ 	.byte	0x1c
	.zero		1


	//   ....[8]....
        /*0204*/ 	.word	0x000020c0
        /*0208*/ 	.word	0x000000ff
        /*020c*/ 	.word	0x00008000
        /*0210*/ 	.short	0x0108
        /*0212*/ 	.byte	0x08
	.zero		1


	//   ....[9]....
        /*0214*/ 	.word	0x000020d0
        /*0218*/ 	.word	0x000000ff
        /*021c*/ 	.word	0x00008010
        /*0220*/ 	.short	0x0108
        /*0222*/ 	.byte	0x08
	.zero		1


	//   ....[10]....
        /*0224*/ 	.word	0x00002120
        /*0228*/ 	.word	0x000000ff
        /*022c*/ 	.word	0x00008008
        /*0230*/ 	.short	0x0108
        /*0232*/ 	.byte	0x08
	.zero		1


	//   ....[11]....
        /*0234*/ 	.word	0x00002130
        /*0238*/ 	.word	0x000000ff
        /*023c*/ 	.word	0x00008018
        /*0240*/ 	.short	0x0108
        /*0242*/ 	.byte	0x08
	.zero		1


	//   ....[12]....
        /*0244*/ 	.word	0x00002a60
        /*0248*/ 	.word	0x000000ff
        /*024c*/ 	.word	0x00008000
        /*0250*/ 	.short	0x010a
        /*0252*/ 	.byte	0x08
	.zero		1


	//   ....[13]....
        /*0254*/ 	.word	0x00002a90
        /*0258*/ 	.word	0x000000ff
        /*025c*/ 	.word	0x00008010
        /*0260*/ 	.short	0x010a
        /*0262*/ 	.byte	0x08
	.zero		1


	//   ....[14]....
        /*0264*/ 	.word	0x00002ac0
        /*0268*/ 	.word	0x000000ff
        /*026c*/ 	.word	0x00008000
        /*0270*/ 	.short	0x010a
        /*0272*/ 	.byte	0x1c
	.zero		1


	//   ....[15]....
        /*0274*/ 	.word	0x00002af0
        /*0278*/ 	.word	0x000000ff
        /*027c*/ 	.word	0x00008010
        /*0280*/ 	.short	0x010a
        /*0282*/ 	.byte	0x1c
	.zero		1


	//----- nvinfo : EIATTR_NUM_MBARRIERS
	.align		4
.L_48:
        /*0284*/ 	.byte	0x03, 0x38
        /*0286*/ 	.short	0x0004


	//----- nvinfo : EIATTR_EXIT_INSTR_OFFSETS
	.align		4
        /*0288*/ 	.byte	0x04, 0x1c
        /*028a*/ 	.short	(.L_50 - .L_49)


	//   ....[0]....
.L_49:
        /*028c*/ 	.word	0x00002a50


	//----- nvinfo : EIATTR_REQNTID
	.align		4
.L_50:
        /*0290*/ 	.byte	0x04, 0x10
        /*0292*/ 	.short	(.L_52 - .L_51)
.L_51:
        /*0294*/ 	.word	0x00000080
        /*0298*/ 	.word	0x00000001
        /*029c*/ 	.word	0x00000001


	//----- nvinfo : EIATTR_CRS_STACK_SIZE
	.align		4
.L_52:
        /*02a0*/ 	.byte	0x04, 0x1e
        /*02a2*/ 	.short	(.L_54 - .L_53)
.L_53:
        /*02a4*/ 	.word	0x00000000


	//----- nvinfo : EIATTR_CBANK_PARAM_SIZE
	.align		4
.L_54:
        /*02a8*/ 	.byte	0x03, 0x19
        /*02aa*/ 	.short	0x0050


	//----- nvinfo : EIATTR_PARAM_CBANK
	.align		4
        /*02ac*/ 	.byte	0x04, 0x0a
        /*02ae*/ 	.short	(.L_56 - .L_55)
	.align		4
.L_55:
        /*02b0*/ 	.word	index@(.nv.constant0.gluon_tcgen05)
        /*02b4*/ 	.short	0x0380
        /*02b6*/ 	.short	0x0050


	//----- nvinfo : EIATTR_SW_WAR
	.align		4
.L_56:
        /*02b8*/ 	.byte	0x04, 0x36
        /*02ba*/ 	.short	(.L_58 - .L_57)
.L_57:
        /*02bc*/ 	.word	0x00000008
.L_58:


//--------------------- .nv.compat                --------------------------
	.section	.nv.compat,"",@"SHT_CUDA_COMPAT_INFO"
	.align	4
        /*0000*/ 	.byte	0x02, 0x02, 0x02, 0x00, 0x02, 0x05, 0x05, 0x00, 0x02, 0x03, 0x03, 0x00, 0x02, 0x06, 0x01, 0x00


//--------------------- .nv.callgraph             --------------------------
	.section	.nv.callgraph,"",@"SHT_CUDA_CALLGRAPH"
	.align	4
	.sectionentsize	8
	.align		4
        /*0000*/ 	.word	0x00000000
	.align		4
        /*0004*/ 	.word	0xffffffff
	.align		4
        /*0008*/ 	.word	0x00000000
	.align		4
        /*000c*/ 	.word	0xfffffffe
	.align		4
        /*0010*/ 	.word	0x00000000
	.align		4
        /*0014*/ 	.word	0xfffffffd
	.align		4
        /*0018*/ 	.word	0x00000000
	.align		4
        /*001c*/ 	.word	0xfffffffc


//--------------------- .text.gluon_tcgen05       --------------------------
	.section	.text.gluon_tcgen05,"ax",@progbits
	.align	128
        .global         gluon_tcgen05
        .type           gluon_tcgen05,@function
        .size           gluon_tcgen05,(.L_x_77 - gluon_tcgen05)
        .other          gluon_tcgen05,@"STO_CUDA_ENTRY STV_DEFAULT"
gluon_tcgen05:
.text.gluon_tcgen05:
[----:B------:R-:W1:Y:S01]  /*0000*/  LDC R1, c[0x0][0x37c] ;  /* 0x0000df00ff017b82 */ /* 0x000e620000000800 */
[----:B------:R-:W2:Y:S02]  /*0010*/  S2R R0, SR_TID.X ;  /* 0x0000000000007919 */ /* 0x000ea40000002100 */
[----:B--2---:R-:W-:-:S13]  /*0020*/  ISETP.GE.U32.AND P2, PT, R0, 0x20, PT ;  /* 0x000000200000780c */ /* 0x004fda0003f46070 */
[----:B------:R-:W-:Y:S05]  /*0030*/  @P2 BRA `(.L_x_0) ;  /* 0x0000000000b82947 */ /* 0x000fea0003800000 */
[----:B------:R-:W2:Y:S01]  /*0040*/  S2UR UR6, SR_CgaCtaId ;  /* 0x00000000000679c3 */ /* 0x000ea20000008800 */
[----:B------:R-:W-:Y:S01]  /*0050*/  NOP ;  /* 0x0000000000007918 */ /* 0x000fe20000000000 */
[----:B------:R-:W-:Y:S02]  /*0060*/  UMOV UR4, 0x40 ;  /* 0x0000004000047882 */ /* 0x000fe40000000000 */
[----:B--2---:R-:W-:-:S09]  /*0070*/  ULEA UR4, UR6, UR4, 0x18 ;  /* 0x0000000406047291 */ /* 0x004fd2000f8ec0ff */
[----:B------:R-:W2:Y:S01]  /*0080*/  LDS.U8 R2, [UR4] ;  /* 0x00000004ff027984 */ /* 0x000ea20008000000 */
[----:B------:R-:W-:Y:S02]  /*0090*/  UMOV UR4, 0x400 ;  /* 0x0000040000047882 */ /* 0x000fe40000000000 */
[----:B------:R-:W-:Y:S01]  /*00a0*/  ULEA UR4, UR6, UR4, 0x18 ;  /* 0x0000000406047291 */ /* 0x000fe2000f8ec0ff */
[----:B--2---:R-:W-:-:S13]  /*00b0*/  ISETP.NE.AND P0, PT, R2, RZ, PT ;  /* 0x000000ff0200720c */ /* 0x004fda0003f05270 */
[----:B------:R-:W-:Y:S05]  /*00c0*/  @P0 BRA `(.L_x_1) ;  /* 0x00000000007c0947 */ /* 0x000fea0003800000 */
[----:B------:R-:W-:-:S13]  /*00d0*/  ELECT P0, URZ, PT ;  /* 0x0000000000ff782f */ /* 0x000fda0003800000 */
[----:B------:R-:W-:Y:S05]  /*00e0*/  @!P0 BRA `(.L_x_2) ;  /* 0x0000000000848947 */ /* 0x000fea0003800000 */
[----:B------:R-:W-:Y:S01]  /*00f0*/  UMOV UR5, 0x4 ;  /* 0x0000000400057882 */ /* 0x000fe20000000000 */
[----:B------:R-:W-:Y:S02]  /*0100*/  IMAD.MOV.U32 R5, RZ, RZ, 0x1 ;  /* 0x00000001ff057424 */ /* 0x000fe400078e00ff */
[----:B------:R-:W-:Y:S02]  /*0110*/  IMAD.MOV.U32 R3, RZ, RZ, 0xf ;  /* 0x0000000fff037424 */ /* 0x000fe400078e00ff */
[----:B------:R-:W-:Y:S04]  /*0120*/  DEPBAR.LE SB2, 0x36 ;  /* 0x0000ad800000791a */ /* 0x000fe80000000000 */
[----:B------:R-:W2:Y:S02]  /*0130*/  UTCATOMSWS.FIND_AND_SET.ALIGN UP0, UR5, UR5 ;  /* 0x00000005000575e3 */ /* 0x000ea40008000800 */
[----:B--2---:R-:W-:-:S04]  /*0140*/  PLOP3.LUT P0, PT, PT, PT, UP0, 0x80, 0x8 ;  /* 0x000000000008781c */ /* 0x004fc80003f0f008 */
[----:B------:R-:W-:-:S04]  /*0150*/  SEL R2, RZ, 0xffffffff, !P0 ;  /* 0xffffffffff027807 */ /* 0x000fc80004000000 */
[----:B------:R-:W-:Y:S01]  /*0160*/  ISETP.NE.AND P0, PT, R2, RZ, PT ;  /* 0x000000ff0200720c */ /* 0x000fe20003f05270 */
[----:B------:R-:W-:-:S12]  /*0170*/  IMAD.U32 R2, RZ, RZ, UR5 ;  /* 0x00000005ff027e24 */ /* 0x000fd8000f8e00ff */
[----:B------:R-:W-:Y:S05]  /*0180*/  @P0 BRA `(.L_x_3) ;  /* 0x0000000000240947 */ /* 0x000fea0003800000 */
.L_x_4:
[----:B------:R-:W-:Y:S05]  /*0190*/  NANOSLEEP 0x64 ;  /* 0x000000640000795d */ /* 0x000fea0003800000 */
[----:B------:R-:W-:-:S05]  /*01a0*/  UMOV UR5, 0x4 ;  /* 0x0000000400057882 */ /* 0x000fca0000000000 */
[----:B------:R-:W-:Y:S04]  /*01b0*/  DEPBAR.LE SB2, 0x36 ;  /* 0x0000ad800000791a */ /* 0x000fe80000000000 */
[----:B------:R-:W2:Y:S02]  /*01c0*/  UTCATOMSWS.FIND_AND_SET.ALIGN UP0, UR5, UR5 ;  /* 0x00000005000575e3 */ /* 0x000ea40008000800 */
[----:B--2---:R-:W-:-:S04]  /*01d0*/  PLOP3.LUT P0, PT, PT, PT, UP0, 0x80, 0x8 ;  /* 0x000000000008781c */ /* 0x004fc80003f0f008 */
[----:B------:R-:W-:-:S04]  /*01e0*/  SEL R2, RZ, 0xffffffff, !P0 ;  /* 0xffffffffff027807 */ /* 0x000fc80004000000 */
[----:B------:R-:W-:Y:S01]  /*01f0*/  ISETP.NE.AND P0, PT, R2, RZ, PT ;  /* 0x000000ff0200720c */ /* 0x000fe20003f05270 */
[----:B------:R-:W-:-:S12]  /*0200*/  IMAD.U32 R2, RZ, RZ, UR5 ;  /* 0x00000005ff027e24 */ /* 0x000fd8000f8e00ff */
[----:B------:R-:W-:Y:S05]  /*0210*/  @!P0 BRA `(.L_x_4) ;  /* 0xfffffffc00dc8947 */ /* 0x000fea000383ffff */
.L_x_3:
[C---:B------:R-:W-:Y:S01]  /*0220*/  VIADD R4, R2.reuse, 0x10 ;  /* 0x0000001002047836 */ /* 0x040fe20000000000 */
[----:B------:R-:W-:Y:S01]  /*0230*/  UMOV UR5, 0x50 ;  /* 0x0000005000057882 */ /* 0x000fe20000000000 */
[----:B------:R-:W-:Y:S01]  /*0240*/  SHF.L.U32 R3, R3, R2, RZ ;  /* 0x0000000203037219 */ /* 0x000fe200000006ff */
[----:B------:R-:W-:Y:S01]  /*0250*/  ULEA UR5, UR6, UR5, 0x18 ;  /* 0x0000000506057291 */ /* 0x000fe2000f8ec0ff */
[----:B------:R-:W-:Y:S01]  /*0260*/  IMAD.SHL.U32 R2, R2, 0x20, RZ ;  /* 0x0000002002027824 */ /* 0x000fe200078e00ff */
[----:B------:R-:W-:-:S04]  /*0270*/  SHF.L.U32 R4, R5, R4, RZ ;  /* 0x0000000405047219 */ /* 0x000fc800000006ff */
[----:B------:R-:W-:-:S05]  /*0280*/  LOP3.LUT R3, R4, R3, RZ, 0xfc, !PT ;  /* 0x0000000304037212 */ /* 0x000fca00078efcff */
[----:B------:R2:W-:Y:S04]  /*0290*/  ATOMS.OR RZ, [UR5], R3 ;  /* 0x00000003ffff798c */ /* 0x0005e8000b000005 */
[----:B------:R2:W-:Y:S01]  /*02a0*/  STS [UR4], R2 ;  /* 0x00000002ff007988 */ /* 0x0005e20008000804 */
[----:B------:R-:W-:Y:S05]  /*02b0*/  BRA `(.L_x_2) ;  /* 0x0000000000107947 */ /* 0x000fea0003800000 */
.L_x_1:
[----:B------:R-:W-:Y:S01]  /*02c0*/  IMAD.MOV.U32 R3, RZ, RZ, -0x1 ;  /* 0xffffffffff037424 */ /* 0x000fe200078e00ff */
[----:B------:R-:W-:-:S04]  /*02d0*/  MOV R2, 0x300 ;  /* 0x0000030000027802 */ /* 0x000fc80000000f00 */
[----:B------:R2:W-:Y:S03]  /*02e0*/  STS [UR4], R3 ;  /* 0x00000003ff007988 */ /* 0x0005e60008000804 */
[----:B-12---:R-:W-:Y:S05]  /*02f0*/  CALL.REL.NOINC `($__internal_1_$__cuda_sm10x_tcgen05_guardrail_trap_phase_invalid_during_alloc) ;  /* 0x0000002800147944 */ /* 0x006fea0003c00000 */
.L_x_2:
[----:B------:R-:W-:Y:S05]  /*0300*/  WARPSYNC.ALL ;  /* 0x0000000000007948 */ /* 0x000fea0003800000 */
[----:B------:R-:W-:Y:S01]  /*0310*/  NOP ;  /* 0x0000000000007918 */ /* 0x000fe20000000000 */
.L_x_0:
[----:B------:R-:W3:Y:S08]  /*0320*/  S2UR UR4, SR_CgaCtaId ;  /* 0x00000000000479c3 */ /* 0x000ef00000008800 */
[----:B------:R-:W-:Y:S01]  /*0330*/  BAR.SYNC.DEFER_BLOCKING 0x0 ;  /* 0x0000000000007b1d */ /* 0x000fe20000010000 */
[----:B------:R-:W-:-:S05]  /*0340*/  LOP3.LUT R132, R0, 0x7f, RZ, 0xc0, !PT ;  /* 0x0000007f00847812 */ /* 0x000fca00078ec0ff */
[----:B------:R-:W-:Y:S02]  /*0350*/  UMOV UR8, 0x400 ;  /* 0x0000040000087882 */ /* 0x000fe40000000000 */
[----:B------:R-:W4:Y:S08]  /*0360*/  LDC R10, c[0x0][0x3a0] ;  /* 0x0000e800ff0a7b82 */ /* 0x000f300000000800 */
[----:B------:R-:W5:Y:S01]  /*0370*/  S2UR UR9, SR_CTAID.Y ;  /* 0x00000000000979c3 */ /* 0x000f620000002600 */
[----:B---3--:R-:W-:-:S09]  /*0380*/  ULEA UR8, UR4, UR8, 0x18 ;  /* 0x0000000804087291 */ /* 0x008fd2000f8ec0ff */
[----:B--2---:R-:W2:Y:S01]  /*0390*/  LDS R3, [UR8] ;  /* 0x00000008ff037984 */ /* 0x004ea20008000800 */
[----:B------:R-:W-:Y:S06]  /*03a0*/  BAR.SYNC.DEFER_BLOCKING 0x0 ;  /* 0x0000000000007b1d */ /* 0x000fec0000010000 */
[----:B------:R-:W-:Y:S05]  /*03b0*/  @P2 BRA `(.L_x_5) ;  /* 0x0000000000182947 */ /* 0x000fea0003800000 */
[----:B------:R-:W-:Y:S01]  /*03c0*/  ELECT P0, URZ, PT ;  /* 0x0000000000ff782f */ /* 0x000fe20003800000 */
[----:B------:R-:W-:Y:S01]  /*03d0*/  IMAD.MOV.U32 R2, RZ, RZ, 0x1 ;  /* 0x00000001ff027424 */ /* 0x000fe200078e00ff */
[----:B------:R-:W-:Y:S01]  /*03e0*/  UMOV UR5, 0x40 ;  /* 0x0000004000057882 */ /* 0x000fe20000000000 */
[----:B------:R-:W-:Y:S01]  /*03f0*/  UVIRTCOUNT.DEALLOC.SMPOOL 0x80 ;  /* 0x000000800000784c */ /* 0x000fe20000000000 */
[----:B------:R-:W-:-:S09]  /*0400*/  ULEA UR5, UR4, UR5, 0x18 ;  /* 0x0000000504057291 */ /* 0x000fd2000f8ec0ff */
[----:B------:R3:W-:Y:S03]  /*0410*/  @P0 STS.U8 [UR5], R2 ;  /* 0x00000002ff000988 */ /* 0x0007e60008000005 */
.L_x_5:
[----:B------:R-:W3:Y:S01]  /*0420*/  S2UR UR4, SR_CTAID.Z ;  /* 0x00000000000479c3 */ /* 0x000ee20000002700 */
[----:B------:R-:W5:Y:S01]  /*0430*/  LDCU UR5, c[0x0][0x370] ;  /* 0x00006e00ff0577ac */ /* 0x000f620008000800 */
[----:B------:R-:W-:Y:S01]  /*0440*/  ISETP.GE.U32.AND P0, PT, R132, 0x20, PT ;  /* 0x000000208400780c */ /* 0x000fe20003f06070 */
[----:B----4-:R-:W-:Y:S01]  /*0450*/  VIADD R5, R10, 0xffffffff ;  /* 0xffffffff0a057836 */ /* 0x010fe20000000000 */
[C---:B------:R-:W-:Y:S01]  /*0460*/  ISETP.NE.U32.AND P3, PT, R132.reuse, RZ, PT ;  /* 0x000000ff8400720c */ /* 0x040fe20003f65070 */
[----:B------:R-:W3:Y:S01]  /*0470*/  LDCU UR6, c[0x0][0x374] ;  /* 0x00006e80ff0677ac */ /* 0x000ee20008000800 */
[----:B------:R-:W-:Y:S01]  /*0480*/  LEA R4, R132, UR8, 0x2 ;  /* 0x0000000884047c11 */ /* 0x000fe2000f8e10ff */
[----:B------:R-:W-:Y:S01]  /*0490*/  BSSY.RECONVERGENT B0, `(.L_x_6) ;  /* 0x0000015000007945 */ /* 0x000fe20003800200 */
[----:B------:R-:W5:Y:S01]  /*04a0*/  S2UR UR7, SR_CTAID.X ;  /* 0x00000000000779c3 */ /* 0x000f620000002500 */
[----:B------:R-:W4:Y:S01]  /*04b0*/  LDCU.64 UR20, c[0x0][0x3c0] ;  /* 0x00007800ff1477ac */ /* 0x000f220008000a00 */
[----:B--2---:R-:W-:-:S05]  /*04c0*/  R2UR UR23, R3 ;  /* 0x00000000031772ca */ /* 0x004fca00000e0000 */
[----:B------:R2:W-:Y:S01]  /*04d0*/  @!P0 STS [R4], RZ ;  /* 0x000000ff04008388 */ /* 0x0005e20000000800 */
[----:B------:R-:W1:Y:S01]  /*04e0*/  LDC R6, c[0x0][0x398] ;  /* 0x0000e600ff067b82 */ /* 0x000e620000000800 */
[----:B------:R-:W-:Y:S02]  /*04f0*/  NOP ;  /* 0x0000000000007918 */ /* 0x000fe40000000000 */
[----:B------:R2:W-:Y:S01]  /*0500*/  @!P3 STS [UR8+0x20], R5 ;  /* 0x00002005ff00b988 */ /* 0x0005e20008000808 */
[----:B---3-5:R-:W-:-:S04]  /*0510*/  UIMAD UR4, UR4, UR6, UR9 ;  /* 0x00000006040472a4 */ /* 0x028fc8000f8e0209 */
[----:B------:R-:W-:-:S04]  /*0520*/  UIMAD UR4, UR4, UR5, UR7 ;  /* 0x00000005040472a4 */ /* 0x000fc8000f8e0207 */
[----:B------:R-:W-:-:S04]  /*0530*/  UIMAD UR4, UR4, 0x180, URZ ;  /* 0x00000180040478a4 */ /* 0x000fc8000f8e02ff */
[----:B----4-:R-:W-:Y:S01]  /*0540*/  UIADD3 UR24, UP0, UPT, UR4, UR20, URZ ;  /* 0x0000001404187290 */ /* 0x010fe2000ff1e0ff */
[----:B-1----:R-:W-:-:S03]  /*0550*/  VIADD R6, R6, 0xffffffff ;  /* 0xffffffff06067836 */ /* 0x002fc60000000000 */
[----:B------:R-:W-:Y:S01]  /*0560*/  ULEA.HI.X.SX32 UR25, UR4, UR21, 0x1, UP0 ;  /* 0x0000001504197291 */ /* 0x000fe200080f0eff */
[----:B--2---:R-:W-:Y:S11]  /*0570*/  @P3 BRA `(.L_x_7) ;  /* 0x0000000000183947 */ /* 0x004ff60003800000 */
[----:B------:R-:W1:Y:S01]  /*0580*/  LDS R2, [UR8+0x8] ;  /* 0x00000808ff027984 */ /* 0x000e620008000800 */
[----:B------:R-:W2:Y:S01]  /*0590*/  LDC.64 R8, c[0x0][0x380] ;  /* 0x0000e000ff087b82 */ /* 0x000ea20000000a00 */
[----:B------:R-:W-:Y:S02]  /*05a0*/  IMAD.MOV.U32 R3, RZ, RZ, 0x70 ;  /* 0x00000070ff037424 */ /* 0x000fe400078e00ff */
[----:B--2---:R2:W-:Y:S03]  /*05b0*/  STS.64 [UR8], R8 ;  /* 0x00000008ff007988 */ /* 0x0045e60008000a08 */
[----:B-1----:R-:W-:-:S05]  /*05c0*/  LOP3.LUT R2, R2, 0x10, R3, 0xd8, !PT ;  /* 0x0000001002027812 */ /* 0x002fca00078ed803 */
[----:B------:R2:W-:Y:S02]  /*05d0*/  STS [UR8+0x8], R2 ;  /* 0x00000802ff007988 */ /* 0x0005e40008000808 */
.L_x_7:
[----:B------:R-:W-:Y:S05]  /*05e0*/  BSYNC.RECONVERGENT B0 ;  /* 0x0000000000007941 */ /* 0x000fea0003800200 */
.L_x_6:
[----:B------:R-:W-:Y:S04]  /*05f0*/  BSSY.RECONVERGENT B0, `(.L_x_8) ;  /* 0x000000a000007945 */ /* 0x000fe80003800200 */
[----:B------:R-:W-:Y:S05]  /*0600*/  @P3 BRA `(.L_x_9) ;  /* 0x0000000000203947 */ /* 0x000fea0003800000 */
[----:B--2---:R-:W1:Y:S01]  /*0610*/  LDS R2, [UR8+0x34] ;  /* 0x00003408ff027984 */ /* 0x004e620008000800 */
[----:B------:R-:W-:Y:S02]  /*0620*/  IMAD.MOV.U32 R3, RZ, RZ, 0x3f000000 ;  /* 0x3f000000ff037424 */ /* 0x000fe400078e00ff */
[----:B------:R-:W-:Y:S01]  /*0630*/  @!P3 IMAD.MOV.U32 R7, RZ, RZ, 0x7f ;  /* 0x0000007fff07b424 */ /* 0x000fe200078e00ff */
[----:B------:R-:W2:Y:S02]  /*0640*/  @!P3 LDS R8, [UR8+0x38] ;  /* 0x00003808ff08b984 */ /* 0x000ea40008000800 */
[----:B-1----:R-:W-:Y:S02]  /*0650*/  LOP3.LUT R2, R2, 0xff000000, R3, 0xb8, !PT ;  /* 0xff00000002027812 */ /* 0x002fe400078eb803 */
[----:B--2---:R-:W-:-:S03]  /*0660*/  @!P3 LOP3.LUT R3, R8, 0xff, R7, 0xb8, !PT ;  /* 0x000000ff0803b812 */ /* 0x004fc600078eb807 */
[----:B------:R1:W-:Y:S04]  /*0670*/  STS [UR8+0x34], R2 ;  /* 0x00003402ff007988 */ /* 0x0003e80008000808 */
[----:B------:R1:W-:Y:S02]  /*0680*/  @!P3 STS [UR8+0x38], R3 ;  /* 0x00003803ff00b988 */ /* 0x0003e40008000808 */
.L_x_9:
[----:B------:R-:W-:Y:S05]  /*0690*/  BSYNC.RECONVERGENT B0 ;  /* 0x0000000000007941 */ /* 0x000fea0003800200 */
.L_x_8:
[----:B------:R-:W-:Y:S04]  /*06a0*/  BSSY.RECONVERGENT B0, `(.L_x_10) ;  /* 0x000000a000007945 */ /* 0x000fe80003800200 */
[----:B------:R-:W-:Y:S05]  /*06b0*/  @P3 BRA `(.L_x_11) ;  /* 0x0000000000203947 */ /* 0x000fea0003800000 */
[----:B-12---:R-:W1:Y:S01]  /*06c0*/  LDS R2, [UR8+0x1c] ;  /* 0x00001c08ff027984 */ /* 0x006e620008000800 */
[----:B------:R-:W2:Y:S03]  /*06d0*/  LDC.64 R8, c[0x0][0x3a8] ;  /* 0x0000ea00ff087b82 */ /* 0x000ea60000000a00 */
[----:B------:R3:W-:Y:S01]  /*06e0*/  STS [UR8+0x24], R6 ;  /* 0x00002406ff007988 */ /* 0x0007e20008000808 */
[--C-:B--2---:R-:W-:Y:S02]  /*06f0*/  SHF.R.U32.HI R7, RZ, 0x4, R9.reuse ;  /* 0x00000004ff077819 */ /* 0x104fe40000011609 */
[----:B------:R-:W-:-:S05]  /*0700*/  SHF.R.U64 R3, R8, 0x4, R9 ;  /* 0x0000000408037819 */ /* 0x000fca0000001209 */
[----:B------:R3:W-:Y:S01]  /*0710*/  STS [UR8+0xc], R3 ;  /* 0x00000c03ff007988 */ /* 0x0007e20008000808 */
[----:B-1----:R-:W-:-:S05]  /*0720*/  LOP3.LUT R2, R2, 0xf, R7, 0xb8, !PT ;  /* 0x0000000f02027812 */ /* 0x002fca00078eb807 */
[----:B------:R3:W-:Y:S02]  /*0730*/  STS [UR8+0x1c], R2 ;  /* 0x00001c02ff007988 */ /* 0x0007e40008000808 */
.L_x_11:
[----:B------:R-:W-:Y:S05]  /*0740*/  BSYNC.RECONVERGENT B0 ;  /* 0x0000000000007941 */ /* 0x000fea0003800200 */
.L_x_10:
[----:B------:R-:W-:Y:S04]  /*0750*/  BSSY.RECONVERGENT B1, `(.L_x_12) ;  /* 0x000001d000017945 */ /* 0x000fe80003800200 */
[----:B------:R-:W-:Y:S04]  /*0760*/  BSSY.RELIABLE B0, `(.L_x_13) ;  /* 0x0000018000007945 */ /* 0x000fe80003800100 */
[----:B------:R-:W-:Y:S05]  /*0770*/  @P3 BRA `(.L_x_14) ;  /* 0x00000000001c3947 */ /* 0x000fea0003800000 */
[----:B-123--:R-:W1:Y:S02]  /*0780*/  LDS R2, [UR8+0x34] ;  /* 0x00003408ff027984 */ /* 0x00ee640008000800 */
[----:B-1----:R-:W-:-:S05]  /*0790*/  LOP3.LUT R2, R2, 0x7, RZ, 0xb8, !PT ;  /* 0x0000000702027812 */ /* 0x002fca00078eb8ff */
[----:B------:R1:W-:Y:S01]  /*07a0*/  STS [UR8+0x34], R2 ;  /* 0x00003402ff007988 */ /* 0x0003e20008000808 */
[----:B------:R-:W-:Y:S05]  /*07b0*/  @P3 BRA `(.L_x_15) ;  /* 0x00000000001c3947 */ /* 0x000fea0003800000 */
[----:B-1----:R-:W1:Y:S02]  /*07c0*/  LDS R2, [UR8+0x34] ;  /* 0x00003408ff027984 */ /* 0x002e640008000800 */
[----:B-1----:R-:W-:-:S05]  /*07d0*/  LOP3.LUT R2, R2, 0x38, RZ, 0xb8, !PT ;  /* 0x0000003802027812 */ /* 0x002fca00078eb8ff */
[----:B------:R4:W-:Y:S02]  /*07e0*/  STS [UR8+0x34], R2 ;  /* 0x00003402ff007988 */ /* 0x0009e40008000808 */
.L_x_14:
[----:B------:R-:W-:Y:S05]  /*07f0*/  @P3 BRA `(.L_x_16) ;  /* 0x00000000001c3947 */ /* 0x000fea0003800000 */
[----:B-1234-:R-:W1:Y:S02]  /*0800*/  LDS R2, [UR8+0x8] ;  /* 0x00000808ff027984 */ /* 0x01ee640008000800 */
[----:B-1----:R-:W-:-:S05]  /*0810*/  LOP3.LUT R2, R2, 0x780, RZ, 0xb8, !PT ;  /* 0x0000078002027812 */ /* 0x002fca00078eb8ff */
[----:B------:R2:W-:Y:S02]  /*0820*/  STS [UR8+0x8], R2 ;  /* 0x00000802ff007988 */ /* 0x0005e40008000808 */
.L_x_15:
[----:B------:R-:W-:Y:S05]  /*0830*/  @P3 BRA `(.L_x_17) ;  /* 0x0000000000283947 */ /* 0x000fea0003800000 */
[----:B-12---:R-:W1:Y:S02]  /*0840*/  LDS R2, [UR8+0x8] ;  /* 0x00000808ff027984 */ /* 0x006e640008000800 */
[----:B-1----:R-:W-:-:S05]  /*0850*/  LOP3.LUT R2, R2, 0x1800, RZ, 0xb8, !PT ;  /* 0x0000180002027812 */ /* 0x002fca00078eb8ff */
[----:B------:R5:W-:Y:S02]  /*0860*/  STS [UR8+0x8], R2 ;  /* 0x00000802ff007988 */ /* 0x000be40008000808 */
.L_x_16:
[----:B------:R-:W-:Y:S05]  /*0870*/  @P3 BREAK.RELIABLE B0 ;  /* 0x0000000000003942 */ /* 0x000fea0003800100 */
[----:B------:R-:W-:Y:S05]  /*0880*/  @P3 BRA `(.L_x_18) ;  /* 0x0000000000243947 */ /* 0x000fea0003800000 */
[----:B-1-3--:R-:W1:Y:S01]  /*0890*/  LDS R3, [UR8+0x8] ;  /* 0x00000808ff037984 */ /* 0x00ae620008000800 */
[----:B--2-45:R-:W-:-:S05]  /*08a0*/  IMAD.MOV.U32 R2, RZ, RZ, 0x6000 ;  /* 0x00006000ff027424 */ /* 0x034fca00078e00ff */
[----:B-1----:R-:W-:-:S04]  /*08b0*/  LOP3.LUT R2, R3, 0x4000, R2, 0xd8, !PT ;  /* 0x0000400003027812 */ /* 0x002fc800078ed802 */
[----:B------:R-:W-:-:S05]  /*08c0*/  LOP3.LUT R2, R2, 0x400000, RZ, 0xb8, !PT ;  /* 0x0040000002027812 */ /* 0x000fca00078eb8ff */
[----:B------:R3:W-:Y:S02]  /*08d0*/  STS [UR8+0x8], R2 ;  /* 0x00000802ff007988 */ /* 0x0007e40008000808 */
.L_x_17:
[----:B------:R-:W-:Y:S05]  /*08e0*/  BSYNC.RELIABLE B0 ;  /* 0x0000000000007941 */ /* 0x000fea0003800100 */
.L_x_13:
[----:B-123--:R-:W1:Y:S02]  /*08f0*/  @!P3 LDS R2, [UR8+0x8] ;  /* 0x00000808ff02b984 */ /* 0x00ee640008000800 */
[----:B-1----:R-:W-:-:S05]  /*0900*/  @!P3 LOP3.LUT R2, R2, 0x8000, RZ, 0xb8, !PT ;  /* 0x000080000202b812 */ /* 0x002fca00078eb8ff */
[----:B------:R1:W-:Y:S02]  /*0910*/  @!P3 STS [UR8+0x8], R2 ;  /* 0x00000802ff00b988 */ /* 0x0003e40008000808 */
.L_x_18:
[----:B------:R-:W-:Y:S05]  /*0920*/  BSYNC.RECONVERGENT B1 ;  /* 0x0000000000017941 */ /* 0x000fea0003800200 */
.L_x_12:
[----:B------:R-:W-:Y:S05]  /*0930*/  WARPSYNC.ALL ;  /* 0x0000000000007948 */ /* 0x000fea0003800000 */
[----:B------:R-:W-:Y:S01]  /*0940*/  NOP ;  /* 0x0000000000007918 */ /* 0x000fe20000000000 */
[----:B------:R-:W1:Y:S02]  /*0950*/  LDC R7, c[0x0][0x39c] ;  /* 0x0000e700ff077b82 */ /* 0x000e640000000800 */
[----:B-1----:R-:W-:Y:S01]  /*0960*/  VIADD R7, R7, 0xffffffff ;  /* 0xffffffff07077836 */ /* 0x002fe20000000000 */
[----:B------:R-:W-:Y:S06]  /*0970*/  @P0 BRA `(.L_x_19) ;  /* 0x0000000000300947 */ /* 0x000fec0003800000 */
[----:B--2345:R-:W1:Y:S01]  /*0980*/  S2R R2, SR_LANEID ;  /* 0x0000000000027919 */ /* 0x03ce620000000000 */
[----:B------:R-:W-:Y:S05]  /*0990*/  WARPSYNC.ALL ;  /* 0x0000000000007948 */ /* 0x000fea0003800000 */
[----:B------:R-:W-:Y:S01]  /*09a0*/  NOP ;  /* 0x0000000000007918 */ /* 0x000fe20000000000 */
[----:B-1----:R-:W-:-:S05]  /*09b0*/  IMAD.SHL.U32 R8, R2, 0x4, RZ ;  /* 0x0000000402087824 */ /* 0x002fca00078e00ff */
[----:B------:R-:W1:Y:S01]  /*09c0*/  LDS R9, [R8+UR8] ;  /* 0x0000000808097984 */ /* 0x000e620008000800 */
[----:B------:R-:W-:-:S05]  /*09d0*/  IADD3 R2, P1, PT, R8, UR24, RZ ;  /* 0x0000001808027c10 */ /* 0x000fca000ff3e0ff */
[----:B------:R-:W-:-:S05]  /*09e0*/  IMAD.X R3, RZ, RZ, UR25, P1 ;  /* 0x00000019ff037e24 */ /* 0x000fca00088e06ff */
[----:B-1----:R1:W2:Y:S01]  /*09f0*/  ATOMG.E.EXCH.STRONG.GPU PT, RZ, [R2], R9 ;  /* 0x0000000902ff73a8 */ /* 0x0022a200041ee100 */
[----:B------:R-:W-:-:S04]  /*0a00*/  DEPBAR {5,4,3,2,1,0} ;  /* 0x0000003f0000791a */ /* 0x000fc80000000000 */
[----:B------:R-:W3:Y:S02]  /*0a10*/  CCTL.E.C.LDCU.IV.DEEP [UR24] ;  /* 0x0000000018007540 */ /* 0x000ee40009c08000 */
[----:B---3--:R1:W-:Y:S01]  /*0a20*/  UTMACCTL.IV [UR24] ;  /* 0x00000000180079b9 */ /* 0x0083e20008000000 */
[----:B------:R-:W-:Y:S01]  /*0a30*/  NOP ;  /* 0x0000000000007918 */ /* 0x000fe20000000000 */
.L_x_19:
[----:B------:R-:W-:Y:S05]  /*0a40*/  @P0 BRA `(.L_x_20) ;  /* 0x00000000000c0947 */ /* 0x000fea0003800000 */
[----:B------:R0:W-:Y:S01]  /*0a50*/  UTMACMDFLUSH ;  /* 0x00000000000079b7 */ /* 0x0001e20000000000 */
[----:B------:R-:W-:Y:S05]  /*0a60*/  @P0 BRA `(.L_x_20) ;  /* 0x0000000000040947 */ /* 0x000fea0003800000 */
[----:B------:R-:W-:-:S04]  /*0a70*/  DEPBAR.LE SB0, 0x0 ;  /* 0x000080000000791a */ /* 0x000fc80000000000 */
.L_x_20:
[----:B------:R-:W-:Y:S05]  /*0a80*/  WARPSYNC.ALL ;  /* 0x0000000000007948 */ /* 0x000fea0003800000 */
[----:B------:R-:W-:Y:S01]  /*0a90*/  NOP ;  /* 0x0000000000007918 */ /* 0x000fe20000000000 */
[----:B--2---:R-:W-:Y:S06]  /*0aa0*/  BAR.SYNC.DEFER_BLOCKING 0x0 ;  /* 0x0000000000007b1d */ /* 0x004fec0000010000 */
[----:B------:R-:W-:Y:S02]  /*0ab0*/  BSSY.RECONVERGENT B1, `(.L_x_21) ;  /* 0x000000b000017945 */ /* 0x000fe40003800200 */
[----:B------:R-:W-:Y:S06]  /*0ac0*/  BAR.SYNC.DEFER_BLOCKING 0x0 ;  /* 0x0000000000007b1d */ /* 0x000fec0000010000 */
[----:B------:R2:W-:Y:S01]  /*0ad0*/  @!P0 STS [R4], RZ ;  /* 0x000000ff04008388 */ /* 0x0005e20000000800 */
[----:B------:R-:W-:Y:S01]  /*0ae0*/  NOP ;  /* 0x0000000000007918 */ /* 0x000fe20000000000 */
[----:B------:R-:W-:Y:S05]  /*0af0*/  @P3 BRA `(.L_x_22) ;  /* 0x0000000000183947 */ /* 0x000fea0003800000 */
[----:B-1-345:R-:W1:Y:S01]  /*0b00*/  LDS R2, [UR8+0x8] ;  /* 0x00000808ff027984 */ /* 0x03ae620008000800 */
[----:B------:R-:W3:Y:S01]  /*0b10*/  LDC.64 R8, c[0x0][0x388] ;  /* 0x0000e200ff087b82 */ /* 0x000ee20000000a00 */
[----:B------:R-:W-:Y:S02]  /*0b20*/  IMAD.MOV.U32 R3, RZ, RZ, 0x70 ;  /* 0x00000070ff037424 */ /* 0x000fe400078e00ff */
[----:B---3--:R3:W-:Y:S03]  /*0b30*/  STS.64 [UR8], R8 ;  /* 0x00000008ff007988 */ /* 0x0087e60008000a08 */
[----:B-1----:R-:W-:-:S05]  /*0b40*/  LOP3.LUT R2, R2, 0x10, R3, 0xd8, !PT ;  /* 0x0000001002027812 */ /* 0x002fca00078ed803 */
[----:B------:R3:W-:Y:S02]  /*0b50*/  STS [UR8+0x8], R2 ;  /* 0x00000802ff007988 */ /* 0x0007e40008000808 */
.L_x_22:
[----:B-1----:R-:W-:Y:S05]  /*0b60*/  BSYNC.RECONVERGENT B1 ;  /* 0x0000000000017941 */ /* 0x002fea0003800200 */
.L_x_21:
[----:B------:R-:W-:Y:S04]  /*0b70*/  BSSY.RECONVERGENT B1, `(.L_x_23) ;  /* 0x000000a000017945 */ /* 0x000fe80003800200 */
[----:B------:R-:W-:Y:S05]  /*0b80*/  @P3 BRA `(.L_x_24) ;  /* 0x0000000000203947 */ /* 0x000fea0003800000 */
[----:B---345:R-:W1:Y:S01]  /*0b90*/  LDS R2, [UR8+0x34] ;  /* 0x00003408ff027984 */ /* 0x038e620008000800 */
[----:B------:R-:W-:Y:S02]  /*0ba0*/  IMAD.MOV.U32 R3, RZ, RZ, 0x7f000000 ;  /* 0x7f000000ff037424 */ /* 0x000fe400078e00ff */
[----:B------:R-:W-:Y:S01]  /*0bb0*/  @!P3 IMAD.MOV.U32 R8, RZ, RZ, 0x3f ;  /* 0x0000003fff08b424 */ /* 0x000fe200078e00ff */
[----:B------:R-:W3:Y:S02]  /*0bc0*/  @!P3 LDS R9, [UR8+0x38] ;  /* 0x00003808ff09b984 */ /* 0x000ee40008000800 */
[----:B-1----:R-:W-:Y:S02]  /*0bd0*/  LOP3.LUT R2, R2, 0xff000000, R3, 0xb8, !PT ;  /* 0xff00000002027812 */ /* 0x002fe400078eb803 */
[----:B---3--:R-:W-:-:S03]  /*0be0*/  @!P3 LOP3.LUT R3, R9, 0xff, R8, 0xb8, !PT ;  /* 0x000000ff0903b812 */ /* 0x008fc600078eb808 */
[----:B------:R1:W-:Y:S04]  /*0bf0*/  STS [UR8+0x34], R2 ;  /* 0x00003402ff007988 */ /* 0x0003e80008000808 */
[----:B------:R1:W-:Y:S02]  /*0c00*/  @!P3 STS [UR8+0x38], R3 ;  /* 0x00003803ff00b988 */ /* 0x0003e40008000808 */
.L_x_24:
[----:B------:R-:W-:Y:S05]  /*0c10*/  BSYNC.RECONVERGENT B1 ;  /* 0x0000000000017941 */ /* 0x000fea0003800200 */
.L_x_23:
[----:B------:R-:W-:Y:S04]  /*0c20*/  BSSY.RECONVERGENT B1, `(.L_x_25) ;  /* 0x0000004000017945 */ /* 0x000fe80003800200 */
[----:B------:R-:W-:Y:S05]  /*0c30*/  @P3 BRA `(.L_x_26) ;  /* 0x0000000000083947 */ /* 0x000fea0003800000 */
[----:B------:R1:W-:Y:S04]  /*0c40*/  STS [UR8+0x24], R5 ;  /* 0x00002405ff007988 */ /* 0x0003e80008000808 */
[----:B------:R1:W-:Y:S02]  /*0c50*/  STS [UR8+0x20], R7 ;  /* 0x00002007ff007988 */ /* 0x0003e40008000808 */
.L_x_26:
[----:B------:R-:W-:Y:S05]  /*0c60*/  BSYNC.RECONVERGENT B1 ;  /* 0x0000000000017941 */ /* 0x000fea0003800200 */
.L_x_25:
[----:B------:R-:W-:Y:S04]  /*0c70*/  BSSY.RECONVERGENT B2, `(.L_x_27) ;  /* 0x0000025000027945 */ /* 0x000fe80003800200 */
[----:B------:R-:W-:Y:S04]  /*0c80*/  BSSY.RELIABLE B1, `(.L_x_28) ;  /* 0x0000020000017945 */ /* 0x000fe80003800100 */
[----:B------:R-:W-:Y:S05]  /*0c90*/  @P3 BRA `(.L_x_29) ;  /* 0x00000000002c3947 */ /* 0x000fea0003800000 */
[----:B-1-345:R-:W1:Y:S01]  /*0ca0*/  LDS R2, [UR8+0x1c] ;  /* 0x00001c08ff027984 */ /* 0x03ae620008000800 */
[----:B------:R-:W3:Y:S02]  /*0cb0*/  LDC.64 R8, c[0x0][0x3b0] ;  /* 0x0000ec00ff087b82 */ /* 0x000ee40000000a00 */
[--C-:B---3--:R-:W-:Y:S02]  /*0cc0*/  SHF.R.U32.HI R5, RZ, 0x4, R9.reuse ;  /* 0x00000004ff057819 */ /* 0x108fe40000011609 */
[----:B------:R-:W-:-:S05]  /*0cd0*/  SHF.R.U64 R3, R8, 0x4, R9 ;  /* 0x0000000408037819 */ /* 0x000fca0000001209 */
[----:B------:R3:W-:Y:S01]  /*0ce0*/  STS [UR8+0xc], R3 ;  /* 0x00000c03ff007988 */ /* 0x0007e20008000808 */
[----:B-1----:R-:W-:-:S05]  /*0cf0*/  LOP3.LUT R2, R2, 0xf, R5, 0xb8, !PT ;  /* 0x0000000f02027812 */ /* 0x002fca00078eb805 */
[----:B------:R3:W-:Y:S01]  /*0d00*/  STS [UR8+0x1c], R2 ;  /* 0x00001c02ff007988 */ /* 0x0007e20008000808 */
[----:B------:R-:W-:Y:S05]  /*0d10*/  @P3 BRA `(.L_x_30) ;  /* 0x00000000001c3947 */ /* 0x000fea0003800000 */
[----:B---3--:R-:W1:Y:S02]  /*0d20*/  LDS R2, [UR8+0x34] ;  /* 0x00003408ff027984 */ /* 0x008e640008000800 */
[----:B-1----:R-:W-:-:S05]  /*0d30*/  LOP3.LUT R2, R2, 0x7, RZ, 0xb8, !PT ;  /* 0x0000000702027812 */ /* 0x002fca00078eb8ff */
[----:B------:R1:W-:Y:S02]  /*0d40*/  STS [UR8+0x34], R2 ;  /* 0x00003402ff007988 */ /* 0x0003e40008000808 */
.L_x_29:
[----:B------:R-:W-:Y:S05]  /*0d50*/  @P3 BRA `(.L_x_31) ;  /* 0x00000000001c3947 */ /* 0x000fea0003800000 */
[----:B-1-345:R-:W1:Y:S02]  /*0d60*/  LDS R2, [UR8+0x34] ;  /* 0x00003408ff027984 */ /* 0x03ae640008000800 */
[----:B-1----:R-:W-:-:S05]  /*0d70*/  LOP3.LUT R2, R2, 0x38, RZ, 0xb8, !PT ;  /* 0x0000003802027812 */ /* 0x002fca00078eb8ff */
[----:B------:R1:W-:Y:S02]  /*0d80*/  STS [UR8+0x34], R2 ;  /* 0x00003402ff007988 */ /* 0x0003e40008000808 */
.L_x_30:
[----:B------:R-:W-:Y:S05]  /*0d90*/  @P3 BRA `(.L_x_32) ;  /* 0x00000000001c3947 */ /* 0x000fea0003800000 */
[----:B-1-3--:R-:W1:Y:S02]  /*0da0*/  LDS R2, [UR8+0x8] ;  /* 0x00000808ff027984 */ /* 0x00ae640008000800 */
[----:B-1----:R-:W-:-:S05]  /*0db0*/  LOP3.LUT R2, R2, 0x780, RZ, 0xb8, !PT ;  /* 0x0000078002027812 */ /* 0x002fca00078eb8ff */
[----:B------:R1:W-:Y:S02]  /*0dc0*/  STS [UR8+0x8], R2 ;  /* 0x00000802ff007988 */ /* 0x0003e40008000808 */
.L_x_31:
[----:B------:R-:W-:Y:S05]  /*0dd0*/  @P3 BRA `(.L_x_33) ;  /* 0x0000000000283947 */ /* 0x000fea0003800000 */
[----:B-1-345:R-:W1:Y:S02]  /*0de0*/  LDS R2, [UR8+0x8] ;  /* 0x00000808ff027984 */ /* 0x03ae640008000800 */
[----:B-1----:R-:W-:-:S05]  /*0df0*/  LOP3.LUT R2, R2, 0x1800, RZ, 0xb8, !PT ;  /* 0x0000180002027812 */ /* 0x002fca00078eb8ff */
[----:B------:R4:W-:Y:S02]  /*0e00*/  STS [UR8+0x8], R2 ;  /* 0x00000802ff007988 */ /* 0x0009e40008000808 */
.L_x_32:
[----:B------:R-:W-:Y:S05]  /*0e10*/  @P3 BREAK.RELIABLE B1 ;  /* 0x0000000000013942 */ /* 0x000fea0003800100 */
[----:B------:R-:W-:Y:S05]  /*0e20*/  @P3 BRA `(.L_x_34) ;  /* 0x0000000000243947 */ /* 0x000fea0003800000 */
[----:B-1-34-:R-:W1:Y:S01]  /*0e30*/  LDS R2, [UR8+0x8] ;  /* 0x00000808ff027984 */ /* 0x01ae620008000800 */
[----:B------:R-:W-:-:S05]  /*0e40*/  IMAD.MOV.U32 R3, RZ, RZ, 0x6000 ;  /* 0x00006000ff037424 */ /* 0x000fca00078e00ff */
[----:B-1----:R-:W-:-:S04]  /*0e50*/  LOP3.LUT R2, R2, 0x6000, R3, 0xd8, !PT ;  /* 0x0000600002027812 */ /* 0x002fc800078ed803 */
[----:B------:R-:W-:-:S05]  /*0e60*/  LOP3.LUT R2, R2, 0x400000, RZ, 0xb8, !PT ;  /* 0x0040000002027812 */ /* 0x000fca00078eb8ff */
[----:B------:R1:W-:Y:S02]  /*0e70*/  STS [UR8+0x8], R2 ;  /* 0x00000802ff007988 */ /* 0x0003e40008000808 */
.L_x_33:
[----:B------:R-:W-:Y:S05]  /*0e80*/  BSYNC.RELIABLE B1 ;  /* 0x0000000000017941 */ /* 0x000fea0003800100 */
.L_x_28:
[----:B-1-345:R-:W1:Y:S02]  /*0e90*/  @!P3 LDS R2, [UR8+0x8] ;  /* 0x00000808ff02b984 */ /* 0x03ae640008000800 */
[----:B-1----:R-:W-:-:S05]  /*0ea0*/  @!P3 LOP3.LUT R2, R2, 0x8000, RZ, 0xb8, !PT ;  /* 0x000080000202b812 */ /* 0x002fca00078eb8ff */
[----:B------:R5:W-:Y:S02]  /*0eb0*/  @!P3 STS [UR8+0x8], R2 ;  /* 0x00000802ff00b988 */ /* 0x000be40008000808 */
.L_x_34:
[----:B------:R-:W-:Y:S05]  /*0ec0*/  BSYNC.RECONVERGENT B2 ;  /* 0x0000000000027941 */ /* 0x000fea0003800200 */
.L_x_27:
[----:B------:R-:W-:Y:S05]  /*0ed0*/  WARPSYNC.ALL ;  /* 0x0000000000007948 */ /* 0x000fea0003800000 */
[----:B------:R-:W-:Y:S01]  /*0ee0*/  NOP ;  /* 0x0000000000007918 */ /* 0x000fe20000000000 */
[----:B------:R-:W-:-:S04]  /*0ef0*/  UIADD3 UR5, UPT, UPT, UR4, 0x80, URZ ;  /* 0x0000008004057890 */ /* 0x000fc8000fffe0ff */
[----:B------:R-:W-:-:S04]  /*0f00*/  UIADD3 UR26, UP0, UPT, UR5, UR20, URZ ;  /* 0x00000014051a7290 */ /* 0x000fc8000ff1e0ff */
[----:B------:R-:W-:Y:S01]  /*0f10*/  ULEA.HI.X.SX32 UR27, UR5, UR21, 0x1, UP0 ;  /* 0x00000015051b7291 */ /* 0x000fe200080f0eff */
[----:B------:R-:W-:Y:S11]  /*0f20*/  @P0 BRA `(.L_x_35) ;  /* 0x0000000000300947 */ /* 0x000ff60003800000 */
[----:B-1-345:R-:W1:Y:S01]  /*0f30*/  S2R R2, SR_LANEID ;  /* 0x0000000000027919 */ /* 0x03ae620000000000 */
[----:B------:R-:W-:Y:S05]  /*0f40*/  WARPSYNC.ALL ;  /* 0x0000000000007948 */ /* 0x000fea0003800000 */
[----:B------:R-:W-:Y:S01]  /*0f50*/  NOP ;  /* 0x0000000000007918 */ /* 0x000fe20000000000 */
[----:B-1----:R-:W-:-:S05]  /*0f60*/  IMAD.SHL.U32 R8, R2, 0x4, RZ ;  /* 0x0000000402087824 */ /* 0x002fca00078e00ff */
[----:B------:R-:W1:Y:S01]  /*0f70*/  LDS R5, [R8+UR8] ;  /* 0x0000000808057984 */ /* 0x000e620008000800 */
[----:B------:R-:W-:-:S05]  /*0f80*/  IADD3 R2, P1, PT, R8, UR26, RZ ;  /* 0x0000001a08027c10 */ /* 0x000fca000ff3e0ff */
[----:B------:R-:W-:-:S05]  /*0f90*/  IMAD.X R3, RZ, RZ, UR27, P1 ;  /* 0x0000001bff037e24 */ /* 0x000fca00088e06ff */
[----:B-1----:R1:W3:Y:S01]  /*0fa0*/  ATOMG.E.EXCH.STRONG.GPU PT, RZ, [R2], R5 ;  /* 0x0000000502ff73a8 */ /* 0x0022e200041ee100 */
[----:B------:R-:W-:-:S04]  /*0fb0*/  DEPBAR {5,4,3,2,1,0} ;  /* 0x0000003f0000791a */ /* 0x000fc80000000000 */
[----:B------:R-:W4:Y:S02]  /*0fc0*/  CCTL.E.C.LDCU.IV.DEEP [UR26] ;  /* 0x000000001a007540 */ /* 0x000f240009c08000 */
[----:B----4-:R1:W-:Y:S01]  /*0fd0*/  UTMACCTL.IV [UR26] ;  /* 0x000000001a0079b9 */ /* 0x0103e20008000000 */
[----:B------:R-:W-:Y:S01]  /*0fe0*/  NOP ;  /* 0x0000000000007918 */ /* 0x000fe20000000000 */
.L_x_35:
[----:B------:R-:W-:Y:S05]  /*0ff0*/  @P0 BRA `(.L_x_36) ;  /* 0x00000000000c0947 */ /* 0x000fea0003800000 */
[----:B------:R0:W-:Y:S01]  /*1000*/  UTMACMDFLUSH ;  /* 0x00000000000079b7 */ /* 0x0001e20000000000 */
[----:B------:R-:W-:Y:S05]  /*1010*/  @P0 BRA `(.L_x_36) ;  /* 0x0000000000040947 */ /* 0x000fea0003800000 */
[----:B------:R-:W-:-:S04]  /*1020*/  DEPBAR.LE SB0, 0x0 ;  /* 0x000080000000791a */ /* 0x000fc80000000000 */
.L_x_36:
[----:B------:R-:W-:Y:S05]  /*1030*/  WARPSYNC.ALL ;  /* 0x0000000000007948 */ /* 0x000fea0003800000 */
[----:B------:R-:W-:Y:S01]  /*1040*/  NOP ;  /* 0x0000000000007918 */ /* 0x000fe20000000000 */
[----:B---3--:R-:W-:Y:S06]  /*1050*/  BAR.SYNC.DEFER_BLOCKING 0x0 ;  /* 0x0000000000007b1d */ /* 0x008fec0000010000 */
[----:B------:R-:W-:Y:S02]  /*1060*/  BSSY.RECONVERGENT B2, `(.L_x_37) ;  /* 0x000000b000027945 */ /* 0x000fe40003800200 */
[----:B------:R-:W-:Y:S06]  /*1070*/  BAR.SYNC.DEFER_BLOCKING 0x0 ;  /* 0x0000000000007b1d */ /* 0x000fec0000010000 */
[----:B------:R3:W-:Y:S01]  /*1080*/  @!P0 STS [R4], RZ ;  /* 0x000000ff04008388 */ /* 0x0007e20000000800 */
[----:B------:R-:W-:Y:S01]  /*1090*/  NOP ;  /* 0x0000000000007918 */ /* 0x000fe20000000000 */
[----:B------:R-:W-:Y:S05]  /*10a0*/  @P3 BRA `(.L_x_38) ;  /* 0x0000000000183947 */ /* 0x000fea0003800000 */
[----:B-1--45:R-:W1:Y:S01]  /*10b0*/  LDS R2, [UR8+0x8] ;  /* 0x00000808ff027984 */ /* 0x032e620008000800 */
[----:B--23--:R-:W2:Y:S01]  /*10c0*/  LDC.64 R4, c[0x0][0x390] ;  /* 0x0000e400ff047b82 */ /* 0x00cea20000000a00 */
[----:B------:R-:W-:Y:S02]  /*10d0*/  IMAD.MOV.U32 R3, RZ, RZ, 0x70 ;  /* 0x00000070ff037424 */ /* 0x000fe400078e00ff */
[----:B--2---:R2:W-:Y:S03]  /*10e0*/  STS.64 [UR8], R4 ;  /* 0x00000004ff007988 */ /* 0x0045e60008000a08 */
[----:B-1----:R-:W-:-:S05]  /*10f0*/  LOP3.LUT R2, R2, 0x10, R3, 0xd8, !PT ;  /* 0x0000001002027812 */ /* 0x002fca00078ed803 */
[----:B------:R2:W-:Y:S02]  /*1100*/  STS [UR8+0x8], R2 ;  /* 0x00000802ff007988 */ /* 0x0005e40008000808 */
.L_x_38:
[----:B-1----:R-:W-:Y:S05]  /*1110*/  BSYNC.RECONVERGENT B2 ;  /* 0x0000000000027941 */ /* 0x002fea0003800200 */
.L_x_37:
[----:B------:R-:W-:Y:S04]  /*1120*/  BSSY.RECONVERGENT B3, `(.L_x_39) ;  /* 0x0000033000037945 */ /* 0x000fe80003800200 */
[----:B------:R-:W-:Y:S04]  /*1130*/  BSSY.RELIABLE B2, `(.L_x_40) ;  /* 0x000002e000027945 */ /* 0x000fe80003800100 */
[----:B------:R-:W-:Y:S05]  /*1140*/  @P3 BRA `(.L_x_41) ;  /* 0x0000000000243947 */ /* 0x000fea0003800000 */
[----:B--2-45:R-:W1:Y:S01]  /*1150*/  LDS R2, [UR8+0x34] ;  /* 0x00003408ff027984 */ /* 0x034e620008000800 */
[----:B------:R-:W-:-:S05]  /*1160*/  IMAD.MOV.U32 R3, RZ, RZ, 0x7f000000 ;  /* 0x7f000000ff037424 */ /* 0x000fca00078e00ff */
[----:B-1----:R-:W-:-:S05]  /*1170*/  LOP3.LUT R2, R2, 0xff000000, R3, 0xb8, !PT ;  /* 0xff00000002027812 */ /* 0x002fca00078eb803 */
[----:B------:R1:W-:Y:S01]  /*1180*/  STS [UR8+0x34], R2 ;  /* 0x00003402ff007988 */ /* 0x0003e20008000808 */
[----:B------:R-:W-:Y:S05]  /*1190*/  @P3 BRA `(.L_x_42) ;  /* 0x0000000000183947 */ /* 0x000fea0003800000 */
[----:B-1----:R-:W1:Y:S01]  /*11a0*/  LDS R2, [UR8+0x38] ;  /* 0x00003808ff027984 */ /* 0x002e620008000800 */
[----:B------:R-:W-:-:S05]  /*11b0*/  IMAD.MOV.U32 R3, RZ, RZ, 0x7f ;  /* 0x0000007fff037424 */ /* 0x000fca00078e00ff */
[----:B-1----:R-:W-:-:S05]  /*11c0*/  LOP3.LUT R2, R2, 0xff, R3, 0xb8, !PT ;  /* 0x000000ff02027812 */ /* 0x002fca00078eb803 */
[----:B------:R1:W-:Y:S02]  /*11d0*/  STS [UR8+0x38], R2 ;  /* 0x00003802ff007988 */ /* 0x0003e40008000808 */
.L_x_41:
[----:B------:R-:W-:Y:S05]  /*11e0*/  @P3 BRA `(.L_x_43) ;  /* 0x00000000000c3947 */ /* 0x000fea0003800000 */
[----:B------:R1:W-:Y:S02]  /*11f0*/  STS [UR8+0x20], R7 ;  /* 0x00002007ff007988 */ /* 0x0003e40008000808 */
.L_x_42:
[----:B------:R-:W-:Y:S05]  /*1200*/  @P3 BRA `(.L_x_44) ;  /* 0x0000000000243947 */ /* 0x000fea0003800000 */
[----:B------:R1:W-:Y:S02]  /*1210*/  STS [UR8+0x24], R6 ;  /* 0x00002406ff007988 */ /* 0x0003e40008000808 */
.L_x_43:
[----:B------:R-:W-:Y:S05]  /*1220*/  @P3 BRA `(.L_x_45) ;  /* 0x00000000002c3947 */ /* 0x000fea0003800000 */
[----:B-12-45:R-:W1:Y:S01]  /*1230*/  LDS R2, [UR8+0x1c] ;  /* 0x00001c08ff027984 */ /* 0x036e620008000800 */
[----:B------:R-:W2:Y:S02]  /*1240*/  LDC.64 R6, c[0x0][0x3b8] ;  /* 0x0000ee00ff067b82 */ /* 0x000ea40000000a00 */
[--C-:B--2---:R-:W-:Y:S02]  /*1250*/  SHF.R.U32.HI R5, RZ, 0x4, R7.reuse ;  /* 0x00000004ff057819 */ /* 0x104fe40000011607 */
[----:B------:R-:W-:-:S05]  /*1260*/  SHF.R.U64 R3, R6, 0x4, R7 ;  /* 0x0000000406037819 */ /* 0x000fca0000001207 */
[----:B------:R2:W-:Y:S01]  /*1270*/  STS [UR8+0xc], R3 ;  /* 0x00000c03ff007988 */ /* 0x0005e20008000808 */
[----:B-1----:R-:W-:-:S05]  /*1280*/  LOP3.LUT R2, R2, 0xf, R5, 0xb8, !PT ;  /* 0x0000000f02027812 */ /* 0x002fca00078eb805 */
[----:B------:R2:W-:Y:S02]  /*1290*/  STS [UR8+0x1c], R2 ;  /* 0x00001c02ff007988 */ /* 0x0005e40008000808 */
.L_x_44:
[----:B------:R-:W-:Y:S05]  /*12a0*/  @P3 BRA `(.L_x_46) ;  /* 0x00000000001c3947 */ /* 0x000fea0003800000 */
[----:B-12-45:R-:W1:Y:S02]  /*12b0*/  LDS R2, [UR8+0x34] ;  /* 0x00003408ff027984 */ /* 0x036e640008000800 */
[----:B-1----:R-:W-:-:S05]  /*12c0*/  LOP3.LUT R2, R2, 0x7, RZ, 0xb8, !PT ;  /* 0x0000000702027812 */ /* 0x002fca00078eb8ff */
[----:B------:R1:W-:Y:S02]  /*12d0*/  STS [UR8+0x34], R2 ;  /* 0x00003402ff007988 */ /* 0x0003e40008000808 */
.L_x_45:
[----:B------:R-:W-:Y:S05]  /*12e0*/  @P3 BRA `(.L_x_47) ;  /* 0x00000000001c3947 */ /* 0x000fea0003800000 */
[----:B-12-45:R-:W1:Y:S02]  /*12f0*/  LDS R2, [UR8+0x34] ;  /* 0x00003408ff027984 */ /* 0x036e640008000800 */
[----:B-1----:R-:W-:-:S05]  /*1300*/  LOP3.LUT R2, R2, 0x38, RZ, 0xb8, !PT ;  /* 0x0000003802027812 */ /* 0x002fca00078eb8ff */
[----:B------:R1:W-:Y:S02]  /*1310*/  STS [UR8+0x34], R2 ;  /* 0x00003402ff007988 */ /* 0x0003e40008000808 */
.L_x_46:
[----:B------:R-:W-:Y:S05]  /*1320*/  @P3 BRA `(.L_x_48) ;  /* 0x00000000001c3947 */ /* 0x000fea0003800000 */
[----:B-12-45:R-:W1:Y:S02]  /*1330*/  LDS R2, [UR8+0x8] ;  /* 0x00000808ff027984 */ /* 0x036e640008000800 */
[----:B-1----:R-:W-:-:S05]  /*1340*/  LOP3.LUT R2, R2, 0x780, RZ, 0xb8, !PT ;  /* 0x0000078002027812 */ /* 0x002fca00078eb8ff */
[----:B------:R1:W-:Y:S02]  /*1350*/  STS [UR8+0x8], R2 ;  /* 0x00000802ff007988 */ /* 0x0003e40008000808 */
.L_x_47:
[----:B------:R-:W-:Y:S05]  /*1360*/  @P3 BRA `(.L_x_49) ;  /* 0x0000000000283947 */ /* 0x000fea0003800000 */
[----:B-12-45:R-:W1:Y:S02]  /*1370*/  LDS R2, [UR8+0x8] ;  /* 0x00000808ff027984 */ /* 0x036e640008000800 */
[----:B-1----:R-:W-:-:S05]  /*1380*/  LOP3.LUT R2, R2, 0x1800, RZ, 0xb8, !PT ;  /* 0x0000180002027812 */ /* 0x002fca00078eb8ff */
[----:B------:R1:W-:Y:S02]  /*1390*/  STS [UR8+0x8], R2 ;  /* 0x00000802ff007988 */ /* 0x0003e40008000808 */
.L_x_48:
[----:B------:R-:W-:Y:S05]  /*13a0*/  @P3 BREAK.RELIABLE B2 ;  /* 0x0000000000023942 */ /* 0x000fea0003800100 */
[----:B------:R-:W-:Y:S05]  /*13b0*/  @P3 BRA `(.L_x_50) ;  /* 0x0000000000243947 */ /* 0x000fea0003800000 */
[----:B-12-45:R-:W1:Y:S01]  /*13c0*/  LDS R2, [UR8+0x8] ;  /* 0x00000808ff027984 */ /* 0x036e620008000800 */
[----:B------:R-:W-:-:S05]  /*13d0*/  IMAD.MOV.U32 R3, RZ, RZ, 0x6000 ;  /* 0x00006000ff037424 */ /* 0x000fca00078e00ff */
[----:B-1----:R-:W-:-:S04]  /*13e0*/  LOP3.LUT R2, R2, 0x6000, R3, 0xd8, !PT ;  /* 0x0000600002027812 */ /* 0x002fc800078ed803 */
[----:B------:R-:W-:-:S05]  /*13f0*/  LOP3.LUT R2, R2, 0x400000, RZ, 0xb8, !PT ;  /* 0x0040000002027812 */ /* 0x000fca00078eb8ff */
[----:B------:R1:W-:Y:S02]  /*1400*/  STS [UR8+0x8], R2 ;  /* 0x00000802ff007988 */ /* 0x0003e40008000808 */
.L_x_49:
[----:B------:R-:W-:Y:S05]  /*1410*/  BSYNC.RELIABLE B2 ;  /* 0x0000000000027941 */ /* 0x000fea0003800100 */
.L_x_40:
[----:B-12-45:R-:W1:Y:S02]  /*1420*/  @!P3 LDS R2, [UR8+0x8] ;  /* 0x00000808ff02b984 */ /* 0x036e640008000800 */
[----:B-1----:R-:W-:-:S05]  /*1430*/  @!P3 LOP3.LUT R2, R2, 0x8000, RZ, 0xb8, !PT ;  /* 0x000080000202b812 */ /* 0x002fca00078eb8ff */
[----:B------:R1:W-:Y:S02]  /*1440*/  @!P3 STS [UR8+0x8], R2 ;  /* 0x00000802ff00b988 */ /* 0x0003e40008000808 */
.L_x_50:
[----:B------:R-:W-:Y:S05]  /*1450*/  BSYNC.RECONVERGENT B3 ;  /* 0x0000000000037941 */ /* 0x000fea0003800200 */
.L_x_39:
        /* <DEDUP_REMOVED lines=9> */
[----:B-1-3--:R-:W-:-:S05]  /*14f0*/  IMAD.SHL.U32 R4, R2, 0x4, RZ ;  /* 0x0000000402047824 */ /* 0x00afca00078e00ff */
        /* <DEDUP_REMOVED lines=8> */
.L_x_51:
[----:B------:R-:W-:Y:S05]  /*1580*/  @P0 BRA `(.L_x_52) ;  /* 0x00000000000c0947 */ /* 0x000fea0003800000 */
[----:B------:R0:W-:Y:S01]  /*1590*/  UTMACMDFLUSH ;  /* 0x00000000000079b7 */ /* 0x0001e20000000000 */
[----:B------:R-:W-:Y:S05]  /*15a0*/  @P0 BRA `(.L_x_52) ;  /* 0x0000000000040947 */ /* 0x000fea0003800000 */
[----:B------:R-:W-:-:S04]  /*15b0*/  DEPBAR.LE SB0, 0x0 ;  /* 0x000080000000791a */ /* 0x000fc80000000000 */
.L_x_52:
[----:B------:R-:W-:Y:S05]  /*15c0*/  WARPSYNC.ALL ;  /* 0x0000000000007948 */ /* 0x000fea0003800000 */
[----:B------:R-:W-:Y:S01]  /*15d0*/  NOP ;  /* 0x0000000000007918 */ /* 0x000fe20000000000 */
[----:B--2---:R-:W-:Y:S01]  /*15e0*/  BAR.SYNC.DEFER_BLOCKING 0x0 ;  /* 0x0000000000007b1d */ /* 0x004fe20000010000 */
[----:B-1--45:R-:W-:Y:S01]  /*15f0*/  SHF.R.U32.HI R2, RZ, 0x5, R0 ;  /* 0x00000005ff027819 */ /* 0x032fe20000011600 */
[----:B------:R-:W-:Y:S01]  /*1600*/  UIADD3 UR15, UPT, UPT, UR8, 0x8010, URZ ;  /* 0x00008010080f7890 */ /* 0x000fe2000fffe0ff */
[----:B------:R-:W-:Y:S01]  /*1610*/  ISETP.GE.AND P0, PT, R10, 0x1, PT ;  /* 0x000000010a00780c */ /* 0x000fe20003f06270 */
[----:B------:R-:W-:Y:S01]  /*1620*/  USHF.L.U32 UR19, UR7, 0x7, URZ ;  /* 0x0000000707137899 */ /* 0x000fe200080006ff */
[----:B------:R-:W-:Y:S01]  /*1630*/  R2UR UR22, R2 ;  /* 0x00000000021672ca */ /* 0x000fe200000e0000 */
[----:B------:R-:W-:Y:S01]  /*1640*/  VOTEU.ALL UP0, P3 ;  /* 0x0000000000ff7886 */ /* 0x000fe20001800000 */
[----:B------:R-:W-:Y:S01]  /*1650*/  UMOV UR4, 0x1 ;  /* 0x0000000100047882 */ /* 0x000fe20000000000 */
[----:B------:R-:W-:Y:S01]  /*1660*/  VOTEU.ALL UP1, P3 ;  /* 0x0000000000ff7886 */ /* 0x000fe20001820000 */
[----:B------:R-:W-:Y:S01]  /*1670*/  USHF.L.U32 UR14, UR9, 0x7, URZ ;  /* 0x00000007090e7899 */ /* 0x000fe200080006ff */
[----:B------:R-:W-:Y:S01]  /*1680*/  BSSY.RECONVERGENT B3, `(.L_x_53) ;  /* 0x0000018000037945 */ /* 0x000fe20003800200 */
[----:B------:R-:W-:-:S04]  /*1690*/  @!UP0 UIADD3 UR10, UPT, UPT, -UR4, 0x100000, URZ ;  /* 0x00100000040a8890 */ /* 0x000fc8000fffe1ff */
[----:B------:R-:W-:Y:S02]  /*16a0*/  @!UP0 USHF.L.U32 UR11, UR10, 0xb, URZ ;  /* 0x0000000b0a0b8899 */ /* 0x000fe400080006ff */
[----:B------:R-:W-:Y:S02]  /*16b0*/  @!UP0 USHF.L.U32 UR10, UR10, 0x1, URZ ;  /* 0x000000010a0a8899 */ /* 0x000fe400080006ff */
[----:B------:R-:W-:-:S04]  /*16c0*/  @!UP0 UIADD3 UR4, UPT, UPT, -UR4, 0x100000, URZ ;  /* 0x0010000004048890 */ /* 0x000fc8000fffe1ff */
[----:B------:R-:W-:Y:S02]  /*16d0*/  @!UP0 USHF.L.U32 UR5, UR4, 0xb, URZ ;  /* 0x0000000b04058899 */ /* 0x000fe400080006ff */
[----:B------:R-:W-:Y:S01]  /*16e0*/  @!UP0 USHF.L.U32 UR4, UR4, 0x1, URZ ;  /* 0x0000000104048899 */ /* 0x000fe200080006ff */
[----:B------:R-:W-:Y:S01]  /*16f0*/  VOTEU.ALL UP0, P3 ;  /* 0x0000000000ff7886 */ /* 0x000fe20001800000 */
[----:B------:R-:W1:Y:S04]  /*1700*/  FENCE.VIEW.ASYNC.S ;  /* 0x00000000000073c6 */ /* 0x000e680000000000 */
[----:B-1----:R1:W2:Y:S06]  /*1710*/  @!UP0 SYNCS.EXCH.64 URZ, [UR8+0x8000], UR10 ;  /* 0x0080000a08ff85b2 */ /* 0x0022ac0008000100 */
[----:B------:R1:W2:Y:S02]  /*1720*/  @!UP1 SYNCS.EXCH.64 URZ, [UR8+0x8010], UR4 ;  /* 0x0080100408ff95b2 */ /* 0x0002a40008000100 */
[----:B--2---:R-:W-:Y:S06]  /*1730*/  BAR.SYNC.DEFER_BLOCKING 0x0 ;  /* 0x0000000000007b1d */ /* 0x004fec0000010000 */
[----:B------:R-:W-:Y:S05]  /*1740*/  @P3 BRA `(.L_x_54) ;  /* 0x00000000002c3947 */ /* 0x000fea0003800000 */
[----:B-1----:R-:W-:Y:S02]  /*1750*/  UMOV UR4, 0x1 ;  /* 0x0000000100047882 */ /* 0x002fe40000000000 */
[----:B------:R-:W-:-:S04]  /*1760*/  UIADD3 UR10, UPT, UPT, -UR4, 0x100000, URZ ;  /* 0x00100000040a7890 */ /* 0x000fc8000fffe1ff */
[----:B------:R-:W-:Y:S02]  /*1770*/  USHF.L.U32 UR11, UR10, 0xb, URZ ;  /* 0x0000000b0a0b7899 */ /* 0x000fe400080006ff */
[----:B------:R-:W-:Y:S02]  /*1780*/  USHF.L.U32 UR10, UR10, 0x1, URZ ;  /* 0x000000010a0a7899 */ /* 0x000fe400080006ff */
[----:B------:R-:W-:-:S04]  /*1790*/  UIADD3 UR4, UPT, UPT, -UR4, 0x100000, URZ ;  /* 0x0010000004047890 */ /* 0x000fc8000fffe1ff */
[----:B------:R-:W-:Y:S02]  /*17a0*/  USHF.L.U32 UR5, UR4, 0xb, URZ ;  /* 0x0000000b04057899 */ /* 0x000fe400080006ff */
[----:B------:R-:W-:Y:S01]  /*17b0*/  USHF.L.U32 UR4, UR4, 0x1, URZ ;  /* 0x0000000104047899 */ /* 0x000fe200080006ff */
[----:B------:R-:W1:Y:S03]  /*17c0*/  FENCE.VIEW.ASYNC.S ;  /* 0x00000000000073c6 */ /* 0x000e660000000000 */
[----:B-1----:R2:W4:Y:S08]  /*17d0*/  SYNCS.EXCH.64 URZ, [UR8+0x8008], UR10 ;  /* 0x0080080a08ff75b2 */ /* 0x0025300008000100 */
[----:B------:R2:W5:Y:S02]  /*17e0*/  SYNCS.EXCH.64 URZ, [UR8+0x8018], UR4 ;  /* 0x0080180408ff75b2 */ /* 0x0005640008000100 */
[----:B--2---:R-:W-:Y:S01]  /*17f0*/  NOP ;  /* 0x0000000000007918 */ /* 0x004fe20000000000 */
.L_x_54:
[----:B-1----:R-:W-:Y:S05]  /*1800*/  BSYNC.RECONVERGENT B3 ;  /* 0x0000000000037941 */ /* 0x002fea0003800200 */
.L_x_53:
[----:B------:R-:W-:Y:S05]  /*1810*/  @!P0 BRA `(.L_x_55) ;  /* 0x00000008001c8947 */ /* 0x000fea0003800000 */
[----:B----45:R-:W-:Y:S01]  /*1820*/  BAR.SYNC.DEFER_BLOCKING 0x0 ;  /* 0x0000000000007b1d */ /* 0x030fe20000010000 */
[----:B------:R-:W-:Y:S01]  /*1830*/  @!P3 IMAD.MOV.U32 R2, RZ, RZ, 0x4000 ;  /* 0x00004000ff02b424 */ /* 0x000fe200078e00ff */
[----:B------:R-:W-:Y:S02]  /*1840*/  ELECT P1, URZ, PT ;  /* 0x0000000000ff782f */ /* 0x000fe40003820000 */
[----:B------:R-:W-:Y:S02]  /*1850*/  ELECT P0, URZ, PT ;  /* 0x0000000000ff782f */ /* 0x000fe40003800000 */
[C---:B------:R-:W-:Y:S01]  /*1860*/  ISETP.LT.U32.AND P1, PT, R132.reuse, 0x20, P1 ;  /* 0x000000208400780c */ /* 0x040fe20000f21070 */
[----:B------:R-:W-:Y:S01]  /*1870*/  UMOV UR11, UR19 ;  /* 0x00000013000b7c82 */ /* 0x000fe20008000000 */
[----:B------:R-:W-:Y:S01]  /*1880*/  ISETP.LT.U32.AND P0, PT, R132, 0x20, P0 ;  /* 0x000000208400780c */ /* 0x000fe20000701070 */
[----:B------:R-:W-:Y:S01]  /*1890*/  UIADD3 UR4, UPT, UPT, UR8, 0x4000, URZ ;  /* 0x0000400008047890 */ /* 0x000fe2000fffe0ff */
[----:B------:R-:W-:-:S09]  /*18a0*/  UMOV UR6, UR14 ;  /* 0x0000000e00067c82 */ /* 0x000fd20008000000 */
[----:B------:R-:W-:Y:S01]  /*18b0*/  VOTEU.ANY UP0, P1 ;  /* 0x0000000000ff7886 */ /* 0x000fe20000800100 */
[----:B------:R-:W-:Y:S01]  /*18c0*/  VOTEU.ANY UP2, P1 ;  /* 0x0000000000ff7886 */ /* 0x000fe20000840100 */
[----:B------:R-:W-:Y:S01]  /*18d0*/  VOTEU.ANY UP1, P0 ;  /* 0x0000000000ff7886 */ /* 0x000fe20000020100 */
[----:B------:R-:W-:Y:S01]  /*18e0*/  VOTEU.ANY UP3, P0 ;  /* 0x0000000000ff7886 */ /* 0x000fe20000060100 */
[----:B------:R1:W-:Y:S01]  /*18f0*/  @!P3 SYNCS.ARRIVE.TRANS64 RZ, [UR8+0x8000], R2 ;  /* 0x00800002ffffb9a7 */ /* 0x0003e20008000008 */
[----:B------:R2:W-:Y:S06]  /*1900*/  MEMBAR.ALL.CTA ;  /* 0x0000000000007992 */ /* 0x0005ec0000008000 */
[----:B--2---:R-:W2:Y:S01]  /*1910*/  FENCE.VIEW.ASYNC.S ;  /* 0x00000000000073c6 */ /* 0x004ea20000000000 */
[----:B------:R-:W-:Y:S01]  /*1920*/  @UP0 UIADD3 UR9, UPT, UPT, UR8, 0x8000, URZ ;  /* 0x0000800008090890 */ /* 0x000fe2000fffe0ff */
[----:B------:R-:W-:Y:S01]  /*1930*/  @UP0 UMOV UR10, URZ ;  /* 0x000000ff000a0c82 */ /* 0x000fe20008000000 */
[----:B------:R-:W-:Y:S01]  /*1940*/  @UP1 UIADD3 UR5, UPT, UPT, UR8, 0x8000, URZ ;  /* 0x0000800008051890 */ /* 0x000fe2000fffe0ff */
[----:B------:R-:W-:Y:S01]  /*1950*/  @UP1 UMOV UR7, URZ ;  /* 0x000000ff00071c82 */ /* 0x000fe20008000000 */
[----:B------:R-:W-:Y:S01]  /*1960*/  UISETP.NE.U32.AND UP0, UPT, UR22, URZ, UPT ;  /* 0x000000ff1600728c */ /* 0x000fe2000bf05070 */
[----:B--2---:R-:W-:Y:S06]  /*1970*/  BAR.SYNC.DEFER_BLOCKING 0x0 ;  /* 0x0000000000007b1d */ /* 0x004fec0000010000 */
[----:B------:R1:W-:Y:S02]  /*1980*/  @UP2 UTMALDG.2D [UR8], [UR24] ;  /* 0x00000008180025b4 */ /* 0x0003e40008008000 */
[----:B------:R-:W-:Y:S06]  /*1990*/  BAR.SYNC.DEFER_BLOCKING 0x0 ;  /* 0x0000000000007b1d */ /* 0x000fec0000010000 */
[----:B------:R1:W-:Y:S02]  /*19a0*/  @UP3 UTMALDG.2D [UR4], [UR26] ;  /* 0x000000041a0035b4 */ /* 0x0003e40008008000 */
[----:B------:R-:W-:Y:S06]  /*19b0*/  BAR.SYNC.DEFER_BLOCKING 0x0 ;  /* 0x0000000000007b1d */ /* 0x000fec0000010000 */
[----:B------:R-:W2:Y:S02]  /*19c0*/  SYNCS.PHASECHK.TRANS64.TRYWAIT P0, [UR8+0x8000], RZ ;  /* 0x008000ffff0075a7 */ /* 0x000ea40008001108 */
[----:B-12---:R-:W-:Y:S05]  /*19d0*/  @!P0 BRA `(.L_x_56) ;  /* 0x0000001000208947 */ /* 0x006fea0003800000 */
.L_x_70:
[----:B------:R-:W-:Y:S05]  /*19e0*/  BRA.U UP0, `(.L_x_57) ;  /* 0x0000000100547547 */ /* 0x000fea000b800000 */
[----:B------:R-:W-:Y:S02]  /*19f0*/  USHF.R.U32.HI UR5, URZ, 0x4, UR8 ;  /* 0x00000004ff057899 */ /* 0x000fe40008011608 */
[----:B------:R-:W-:Y:S02]  /*1a00*/  USHF.R.U32.HI UR6, URZ, 0x4, UR4 ;  /* 0x00000004ff067899 */ /* 0x000fe40008011604 */
[----:B------:R-:W-:Y:S02]  /*1a10*/  USGXT.U32 UR4, UR5, 0xe ;  /* 0x0000000e0504789a */ /* 0x000fe40008000000 */
[----:B------:R-:W-:Y:S01]  /*1a20*/  USGXT.U32 UR6, UR6, 0xe ;  /* 0x0000000e0606789a */ /* 0x000fe20008000000 */
[----:B------:R-:W-:Y:S01]  /*1a30*/  UMOV UR10, 0xfffffffe ;  /* 0xfffffffe000a7882 */ /* 0x000fe20000000000 */
[----:B------:R-:W-:Y:S01]  /*1a40*/  UMOV UR11, 0x7fffbfdf ;  /* 0x7fffbfdf000b7882 */ /* 0x000fe20000000000 */
[----:B------:R-:W-:Y:S01]  /*1a50*/  UMOV UR12, 0x100 ;  /* 0x00000100000c7882 */ /* 0x000fe20000000000 */
[----:B------:R-:W-:Y:S01]  /*1a60*/  UMOV UR13, 0x40004040 ;  /* 0x40004040000d7882 */ /* 0x000fe20000000000 */
[----:B------:R-:W-:Y:S01]  /*1a70*/  UMOV UR5, URZ ;  /* 0x000000ff00057c82 */ /* 0x000fe20008000000 */
[----:B------:R-:W-:Y:S01]  /*1a80*/  UMOV UR7, URZ ;  /* 0x000000ff00077c82 */ /* 0x000fe20008000000 */
[----:B------:R-:W-:-:S02]  /*1a90*/  UIADD3.64 UR10, UPT, UPT, UR4, -UR10, URZ ;  /* 0x8000000a040a7297 */ /* 0x000fc4000fffe0ff */
[----:B------:R-:W-:Y:S01]  /*1aa0*/  UIADD3.64 UR12, UPT, UPT, UR6, UR12, URZ ;  /* 0x0000000c060c7297 */ /* 0x000fe2000fffe0ff */
[----:B------:R-:W-:Y:S01]  /*1ab0*/  UMOV UR16, 0x0 ;  /* 0x0000000000107882 */ /* 0x000fe20000000000 */
[----:B------:R-:W-:Y:S01]  /*1ac0*/  UMOV UR17, 0x8210010 ;  /* 0x0821001000117882 */ /* 0x000fe20000000000 */
[----:B------:R-:W-:Y:S01]  /*1ad0*/  UMOV UR5, 0x80004020 ;  /* 0x8000402000057882 */ /* 0x000fe20000000000 */
[----:B------:R-:W-:Y:S01]  /*1ae0*/  UMOV UR7, 0x40004040 ;  /* 0x4000404000077882 */ /* 0x000fe20000000000 */
[----:B------:R-:W-:Y:S01]  /*1af0*/  UMOV UR28, 0x0 ;  /* 0x00000000001c7882 */ /* 0x000fe20000000000 */
[----:B------:R-:W-:Y:S01]  /*1b00*/  UMOV UR29, 0x8210010 ;  /* 0x08210010001d7882 */ /* 0x000fe20000000000 */
[----:B------:R1:W-:Y:S02]  /*1b10*/  UTCQMMA gdesc[UR4], gdesc[UR6], tmem[UR23], tmem[UR16], idesc[UR17], !UPT ;  /* 0x00ff1006040075ea */ /* 0x0003e4000f800317 */
[----:B------:R1:W-:Y:S01]  /*1b20*/  UTCQMMA gdesc[UR10], gdesc[UR12], tmem[UR23], tmem[UR28], idesc[UR29], UPT ;  /* 0x00ff1c0c0a0075ea */ /* 0x0003e2000b800317 */
[----:B------:R-:W-:-:S02]  /*1b30*/  NOP ;  /* 0x0000000000007918 */ /* 0x000fc40000000000 */
.L_x_57:
[----:B------:R-:W-:Y:S01]  /*1b40*/  ELECT P0, URZ, PT ;  /* 0x0000000000ff782f */ /* 0x000fe20003800000 */
[----:B-1----:R-:W-:Y:S01]  /*1b50*/  UMOV UR4, UR15 ;  /* 0x0000000f00047c82 */ /* 0x002fe20008000000 */
[----:B------:R-:W-:Y:S02]  /*1b60*/  UMOV UR5, URZ ;  /* 0x000000ff00057c82 */ /* 0x000fe40008000000 */
[----:B------:R-:W-:-:S13]  /*1b70*/  ISETP.LT.U32.AND P0, PT, R132, 0x20, P0 ;  /* 0x000000208400780c */ /* 0x000fda0000701070 */
[----:B------:R-:W-:Y:S01]  /*1b80*/  VOTEU.ANY UP0, P0 ;  /* 0x0000000000ff7886 */ /* 0x000fe20000000100 */
[----:B------:R-:W-:Y:S01]  /*1b90*/  VOTEU.ANY UP1, P0 ;  /* 0x0000000000ff7886 */ /* 0x000fe20000020100 */
[----:B------:R-:W-:-:S03]  /*1ba0*/  ISETP.GE.U32.AND P0, PT, R10, 0x41, PT ;  /* 0x000000410a00780c */ /* 0x000fc60003f06070 */
[----:B------:R-:W-:Y:S02]  /*1bb0*/  @UP0 UMOV UR4, UR4 ;  /* 0x0000000400040c82 */ /* 0x000fe40008000000 */
[----:B------:R1:W-:Y:S01]  /*1bc0*/  @UP1 UTCBAR [UR4], URZ ;  /* 0x000000ff040013e9 */ /* 0x0003e200080000ff */
[----:B------:R-:W-:Y:S06]  /*1bd0*/  BAR.SYNC.DEFER_BLOCKING 0x0 ;  /* 0x0000000000007b1d */ /* 0x000fec0000010000 */
[----:B------:R-:W2:Y:S02]  /*1be0*/  SYNCS.PHASECHK.TRANS64.TRYWAIT P1, [UR8+0x8010], RZ ;  /* 0x008010ffff0075a7 */ /* 0x000ea40008021108 */
[----:B-12---:R-:W-:Y:S05]  /*1bf0*/  @!P1 BRA `(.L_x_58) ;  /* 0x0000000c00a49947 */ /* 0x006fea0003800000 */
.L_x_71:
[----:B------:R-:W-:Y:S01]  /*1c00*/  UMOV UR4, URZ ;  /* 0x000000ff00047c82 */ /* 0x000fe20008000000 */
[----:B------:R-:W-:Y:S05]  /*1c10*/  @!P0 BRA `(.L_x_55) ;  /* 0x00000004001c8947 */ /* 0x000fea0003800000 */
[----:B------:R-:W1:Y:S01]  /*1c20*/  LDCU UR29, c[0x0][0x3a0] ;  /* 0x00007400ff1d77ac */ /* 0x000e620008000800 */
[----:B------:R-:W-:Y:S01]  /*1c30*/  UMOV UR9, 0x1 ;  /* 0x0000000100097882 */ /* 0x000fe20000000000 */
[----:B------:R-:W-:-:S05]  /*1c40*/  UMOV UR18, 0x40 ;  /* 0x0000004000127882 */ /* 0x000fca0000000000 */
.L_x_62:
[----:B------:R-:W-:Y:S01]  /*1c50*/  BAR.SYNC.DEFER_BLOCKING 0x0 ;  /* 0x0000000000007b1d */ /* 0x000fe20000010000 */
[----:B------:R-:W-:Y:S01]  /*1c60*/  ULEA UR28, UR9, UR8, 0x3 ;  /* 0x00000008091c7291 */ /* 0x000fe2000f8e18ff */
[----:B------:R-:W-:Y:S01]  /*1c70*/  @!P3 IMAD.MOV.U32 R2, RZ, RZ, 0x4000 ;  /* 0x00004000ff02b424 */ /* 0x000fe200078e00ff */
[----:B------:R-:W-:Y:S01]  /*1c80*/  ELECT P1, URZ, PT ;  /* 0x0000000000ff782f */ /* 0x000fe20003820000 */
[----:B------:R-:W-:-:S03]  /*1c90*/  ULEA UR16, UR9, UR8, 0xd ;  /* 0x0000000809107291 */ /* 0x000fc6000f8e68ff */
[----:B------:R-:W-:Y:S02]  /*1ca0*/  ISETP.LT.U32.AND P1, PT, R132, 0x20, P1 ;  /* 0x000000208400780c */ /* 0x000fe40000f21070 */
[----:B------:R-:W-:Y:S01]  /*1cb0*/  ELECT P0, URZ, PT ;  /* 0x0000000000ff782f */ /* 0x000fe20003800000 */
[----:B------:R-:W-:-:S03]  /*1cc0*/  UIADD3 UR12, UPT, UPT, UR16, 0x4000, URZ ;  /* 0x00004000100c7890 */ /* 0x000fc6000fffe0ff */
[----:B------:R-:W-:Y:S01]  /*1cd0*/  ISETP.LT.U32.AND P0, PT, R132, 0x20, P0 ;  /* 0x000000208400780c */ /* 0x000fe20000701070 */
[----:B------:R-:W-:Y:S01]  /*1ce0*/  UMOV UR15, UR18 ;  /* 0x00000012000f7c82 */ /* 0x000fe20008000000 */
[----:B------:R-:W-:-:S05]  /*1cf0*/  USHF.L.U32 UR5, UR4, 0x1f, URZ ;  /* 0x0000001f04057899 */ /* 0x000fca00080006ff */
[----:B------:R-:W-:Y:S01]  /*1d00*/  VOTEU.ANY UP0, P1 ;  /* 0x0000000000ff7886 */ /* 0x000fe20000800100 */
[----:B------:R2:W-:Y:S01]  /*1d10*/  @!P3 SYNCS.ARRIVE.TRANS64 RZ, [UR28+0x8000], R2 ;  /* 0x00800002ffffb9a7 */ /* 0x0005e2000800001c */
[----:B------:R4:W-:Y:S06]  /*1d20*/  MEMBAR.ALL.CTA ;  /* 0x0000000000007992 */ /* 0x0009ec0000008000 */
[----:B----4-:R-:W4:Y:S01]  /*1d30*/  FENCE.VIEW.ASYNC.S ;  /* 0x00000000000073c6 */ /* 0x010f220000000000 */
[----:B------:R-:W-:Y:S01]  /*1d40*/  @UP0 UIADD3 UR17, UPT, UPT, UR28, 0x8000, URZ ;  /* 0x000080001c110890 */ /* 0x000fe2000fffe0ff */
[----:B----4-:R-:W-:Y:S01]  /*1d50*/  VOTEU.ANY UP0, P1 ;  /* 0x0000000000ff7886 */ /* 0x010fe20000800100 */
[----:B------:R-:W-:Y:S01]  /*1d60*/  VOTEU.ANY UP1, P0 ;  /* 0x0000000000ff7886 */ /* 0x000fe20000020100 */
[----:B--2---:R-:W-:-:S04]  /*1d70*/  IMAD.U32 R2, RZ, RZ, UR5 ;  /* 0x00000005ff027e24 */ /* 0x004fc8000f8e00ff */
[----:B------:R-:W-:Y:S01]  /*1d80*/  @UP1 UIADD3 UR13, UPT, UPT, UR28, 0x8000, URZ ;  /* 0x000080001c0d1890 */ /* 0x000fe2000fffe0ff */
[----:B------:R-:W-:Y:S01]  /*1d90*/  VOTEU.ANY UP1, P0 ;  /* 0x0000000000ff7886 */ /* 0x000fe20000020100 */
[----:B------:R-:W-:Y:S06]  /*1da0*/  BAR.SYNC.DEFER_BLOCKING 0x0 ;  /* 0x0000000000007b1d */ /* 0x000fec0000010000 */
[----:B------:R2:W-:Y:S01]  /*1db0*/  @UP0 UTMALDG.2D [UR16], [UR24] ;  /* 0x00000010180005b4 */ /* 0x0005e20008008000 */
[----:B------:R-:W-:Y:S01]  /*1dc0*/  UISETP.NE.U32.AND UP0, UPT, UR22, URZ, UPT ;  /* 0x000000ff1600728c */ /* 0x000fe2000bf05070 */
[----:B------:R-:W-:Y:S06]  /*1dd0*/  BAR.SYNC.DEFER_BLOCKING 0x0 ;  /* 0x0000000000007b1d */ /* 0x000fec0000010000 */
[----:B------:R2:W-:Y:S02]  /*1de0*/  @UP1 UTMALDG.2D [UR12], [UR26] ;  /* 0x0000000c1a0015b4 */ /* 0x0005e40008008000 */
[----:B------:R-:W-:Y:S06]  /*1df0*/  BAR.SYNC.DEFER_BLOCKING 0x0 ;  /* 0x0000000000007b1d */ /* 0x000fec0000010000 */
[----:B------:R-:W4:Y:S02]  /*1e00*/  SYNCS.PHASECHK.TRANS64.TRYWAIT P0, [UR28+0x8000], R2 ;  /* 0x00800002ff0075a7 */ /* 0x000f24000800111c */
[----:B--2-4-:R-:W-:Y:S05]  /*1e10*/  @!P0 BRA `(.L_x_59) ;  /* 0x0000000c00288947 */ /* 0x014fea0003800000 */
.L_x_72:
[----:B------:R-:W-:Y:S05]  /*1e20*/  BRA.U UP0, `(.L_x_60) ;  /* 0x00000001004c7547 */ /* 0x000fea000b800000 */
[----:B------:R-:W-:Y:S02]  /*1e30*/  USHF.R.U32.HI UR10, URZ, 0x4, UR16 ;  /* 0x00000004ff0a7899 */ /* 0x000fe40008011610 */
[----:B------:R-:W-:Y:S02]  /*1e40*/  USHF.R.U32.HI UR12, URZ, 0x4, UR12 ;  /* 0x00000004ff0c7899 */ /* 0x000fe4000801160c */
[----:B------:R-:W-:Y:S02]  /*1e50*/  USGXT.U32 UR10, UR10, 0xe ;  /* 0x0000000e0a0a789a */ /* 0x000fe40008000000 */
[----:B------:R-:W-:Y:S02]  /*1e60*/  USGXT.U32 UR12, UR12, 0xe ;  /* 0x0000000e0c0c789a */ /* 0x000fe40008000000 */
[----:B------:R-:W-:Y:S02]  /*1e70*/  UIADD3 UR16, UP0, UPT, UR10, 0x2, URZ ;  /* 0x000000020a107890 */ /* 0x000fe4000ff1e0ff */
[----:B------:R-:W-:Y:S01]  /*1e80*/  UIADD3 UR30, UP1, UPT, UR12, 0x100, URZ ;  /* 0x000001000c1e7890 */ /* 0x000fe2000ff3e0ff */
[----:B------:R-:W-:Y:S01]  /*1e90*/  UMOV UR5, URZ ;  /* 0x000000ff00057c82 */ /* 0x000fe20008000000 */
[----:B------:R-:W-:Y:S01]  /*1ea0*/  UMOV UR6, URZ ;  /* 0x000000ff00067c82 */ /* 0x000fe20008000000 */
[----:B------:R-:W-:-:S02]  /*1eb0*/  UIADD3.X UR17, UPT, UPT, UR5, -0x7fffbfe0, URZ, UP0, !UPT ;  /* 0x8000402005117890 */ /* 0x000fc400087fe4ff */
[----:B------:R-:W-:Y:S01]  /*1ec0*/  UIADD3.X UR31, UPT, UPT, UR6, 0x40004040, URZ, UP1, !UPT ;  /* 0x40004040061f7890 */ /* 0x000fe20008ffe4ff */
[----:B------:R-:W-:Y:S01]  /*1ed0*/  UMOV UR32, 0x0 ;  /* 0x0000000000207882 */ /* 0x000fe20000000000 */
[----:B------:R-:W-:Y:S01]  /*1ee0*/  UMOV UR33, 0x8210010 ;  /* 0x0821001000217882 */ /* 0x000fe20000000000 */
[----:B------:R-:W-:Y:S01]  /*1ef0*/  UMOV UR11, 0x80004020 ;  /* 0x80004020000b7882 */ /* 0x000fe20000000000 */
[----:B------:R-:W-:Y:S01]  /*1f00*/  UMOV UR13, 0x40004040 ;  /* 0x40004040000d7882 */ /* 0x000fe20000000000 */
[----:B------:R-:W-:Y:S01]  /*1f10*/  UMOV UR6, 0x0 ;  /* 0x0000000000067882 */ /* 0x000fe20000000000 */
[----:B------:R-:W-:Y:S01]  /*1f20*/  UMOV UR7, 0x8210010 ;  /* 0x0821001000077882 */ /* 0x000fe20000000000 */
[----:B------:R2:W-:Y:S02]  /*1f30*/  UTCQMMA gdesc[UR10], gdesc[UR12], tmem[UR23], tmem[UR32], idesc[UR33], UPT ;  /* 0x00ff200c0a0075ea */ /* 0x0005e4000b800317 */
[----:B------:R2:W-:Y:S01]  /*1f40*/  UTCQMMA gdesc[UR16], gdesc[UR30], tmem[UR23], tmem[UR6], idesc[UR7], UPT ;  /* 0x00ff061e100075ea */ /* 0x0005e2000b800317 */
[----:B------:R-:W-:-:S02]  /*1f50*/  NOP ;  /* 0x0000000000007918 */ /* 0x000fc40000000000 */
.L_x_60:
[----:B------:R-:W-:Y:S01]  /*1f60*/  ELECT P0, URZ, PT ;  /* 0x0000000000ff782f */ /* 0x000fe20003800000 */
[----:B--2---:R-:W-:-:S03]  /*1f70*/  UIADD3 UR6, UPT, UPT, UR28, 0x8010, URZ ;  /* 0x000080101c067890 */ /* 0x004fc6000fffe0ff */
[----:B------:R-:W-:Y:S01]  /*1f80*/  ISETP.LT.U32.AND P0, PT, R132, 0x20, P0 ;  /* 0x000000208400780c */ /* 0x000fe20000701070 */
[----:B------:R-:W-:-:S12]  /*1f90*/  UMOV UR7, URZ ;  /* 0x000000ff00077c82 */ /* 0x000fd80008000000 */
[----:B------:R-:W-:Y:S01]  /*1fa0*/  VOTEU.ANY UP0, P0 ;  /* 0x0000000000ff7886 */ /* 0x000fe20000000100 */
[----:B------:R-:W-:-:S04]  /*1fb0*/  VOTEU.ANY UP1, P0 ;  /* 0x0000000000ff7886 */ /* 0x000fc80000020100 */
[----:B------:R-:W-:Y:S02]  /*1fc0*/  @UP0 UMOV UR6, UR6 ;  /* 0x0000000600060c82 */ /* 0x000fe40008000000 */
[----:B------:R2:W-:Y:S01]  /*1fd0*/  @UP1 UTCBAR [UR6], URZ ;  /* 0x000000ff060013e9 */ /* 0x0005e200080000ff */
[----:B------:R-:W-:Y:S06]  /*1fe0*/  BAR.SYNC.DEFER_BLOCKING 0x0 ;  /* 0x0000000000007b1d */ /* 0x000fec0000010000 */
[----:B------:R-:W4:Y:S02]  /*1ff0*/  SYNCS.PHASECHK.TRANS64.TRYWAIT P0, [UR28+0x8010], R2 ;  /* 0x00801002ff0075a7 */ /* 0x000f24000800111c */
[----:B--2-4-:R-:W-:Y:S05]  /*2000*/  @!P0 BRA `(.L_x_61) ;  /* 0x0000000800b88947 */ /* 0x014fea0003800000 */
.L_x_73:
[----:B------:R-:W-:Y:S02]  /*2010*/  UIADD3 UR9, UPT, UPT, UR9, 0x1, URZ ;  /* 0x0000000109097890 */ /* 0x000fe4000fffe0ff */
[----:B------:R-:W-:Y:S02]  /*2020*/  UIADD3 UR18, UPT, UPT, UR18, 0x40, URZ ;  /* 0x0000004012127890 */ /* 0x000fe4000fffe0ff */
[----:B------:R-:W-:-:S04]  /*2030*/  UISETP.NE.U32.AND UP0, UPT, UR9, 0x2, UPT ;  /* 0x000000020900788c */ /* 0x000fc8000bf05070 */
[----:B------:R-:W-:Y:S02]  /*2040*/  USEL UR5, URZ, 0x1, UP0 ;  /* 0x00000001ff057887 */ /* 0x000fe40008000000 */
[----:B------:R-:W-:Y:S02]  /*2050*/  USEL UR9, UR9, URZ, UP0 ;  /* 0x000000ff09097287 */ /* 0x000fe40008000000 */
[----:B-1----:R-:W-:Y:S02]  /*2060*/  UISETP.GE.AND UP0, UPT, UR18, UR29, UPT ;  /* 0x0000001d1200728c */ /* 0x002fe4000bf06270 */
[----:B------:R-:W-:-:S07]  /*2070*/  ULOP3.LUT UR4, UR4, UR5, URZ, 0x3c, !UPT ;  /* 0x0000000504047292 */ /* 0x000fce000f8e3cff */
[----:B------:R-:W-:Y:S05]  /*2080*/  BRA.U !UP0, `(.L_x_62) ;  /* 0xfffffff908f07547 */ /* 0x000fea000b83ffff */
.L_x_55:
[----:B----45:R-:W-:Y:S06]  /*2090*/  BAR.SYNC.DEFER_BLOCKING 0x0 ;  /* 0x0000000000007b1d */ /* 0x030fec0000010000 */
[----:B------:R-:W-:Y:S04]  /*20a0*/  BSSY.RECONVERGENT B3, `(.L_x_63) ;  /* 0x0000004000037945 */ /* 0x000fe80003800200 */
[----:B------:R-:W-:Y:S05]  /*20b0*/  @P3 BRA `(.L_x_64) ;  /* 0x0000000000083947 */ /* 0x000fea0003800000 */
[----:B------:R-:W1:Y:S02]  /*20c0*/  SYNCS.CCTL.IV [UR8+0x8000] ;  /* 0x00800000ff0079b1 */ /* 0x000e640008000008 */
[----:B-1----:R-:W1:Y:S02]  /*20d0*/  SYNCS.CCTL.IV [UR8+0x8010] ;  /* 0x00801000ff0079b1 */ /* 0x002e640008000008 */
.L_x_64:
[----:B------:R-:W-:Y:S05]  /*20e0*/  BSYNC.RECONVERGENT B3 ;  /* 0x0000000000037941 */ /* 0x000fea0003800200 */
.L_x_63:
[----:B-1----:R-:W-:Y:S06]  /*20f0*/  BAR.SYNC.DEFER_BLOCKING 0x0 ;  /* 0x0000000000007b1d */ /* 0x002fec0000010000 */
[----:B------:R-:W-:Y:S04]  /*2100*/  BSSY.RECONVERGENT B3, `(.L_x_65) ;  /* 0x0000004000037945 */ /* 0x000fe80003800200 */
[----:B------:R-:W-:Y:S05]  /*2110*/  @P3 BRA `(.L_x_66) ;  /* 0x0000000000083947 */ /* 0x000fea0003800000 */
[----:B------:R-:W1:Y:S02]  /*2120*/  SYNCS.CCTL.IV [UR8+0x8008] ;  /* 0x00800800ff0079b1 */ /* 0x000e640008000008 */
[----:B-1----:R-:W1:Y:S02]  /*2130*/  SYNCS.CCTL.IV [UR8+0x8018] ;  /* 0x00801800ff0079b1 */ /* 0x002e640008000008 */
.L_x_66:
[----:B------:R-:W-:Y:S05]  /*2140*/  BSYNC.RECONVERGENT B3 ;  /* 0x0000000000037941 */ /* 0x000fea0003800200 */
.L_x_65:
[----:B------:R-:W-:Y:S01]  /*2150*/  USHF.L.U32 UR22, UR22, 0x15, URZ ;  /* 0x0000001516167899 */ /* 0x000fe200080006ff */
[C---:B------:R-:W-:Y:S01]  /*2160*/  IMAD.SHL.U32 R2, R0.reuse, 0x80, RZ ;  /* 0x0000008000027824 */ /* 0x040fe200078e00ff */
[----:B------:R-:W-:Y:S01]  /*2170*/  ELECT P0, URZ, PT ;  /* 0x0000000000ff782f */ /* 0x000fe20003800000 */
[----:B------:R-:W-:Y:S01]  /*2180*/  IMAD.SHL.U32 R3, R0, 0x10, RZ ;  /* 0x0000001000037824 */ /* 0x000fe200078e00ff */
[----:B------:R-:W-:Y:S02]  /*2190*/  ULOP3.LUT UR22, UR22, 0x600000, URZ, 0xc0, !UPT ;  /* 0x0060000016167892 */ /* 0x000fe4000f8ec0ff */
[----:B------:R-:W-:Y:S01]  /*21a0*/  LOP3.LUT R0, R2, 0x3f80, RZ, 0xc0, !PT ;  /* 0x00003f8002007812 */ /* 0x000fe200078ec0ff */
[----:B------:R-:W-:Y:S01]  /*21b0*/  UMOV UR9, UR14 ;  /* 0x0000000e00097c82 */ /* 0x000fe20008000000 */
[----:B------:R-:W-:Y:S01]  /*21c0*/  UIADD3 UR22, UPT, UPT, UR23, UR22, URZ ;  /* 0x0000001617167290 */ /* 0x000fe2000fffe0ff */
[----:B------:R-:W-:Y:S01]  /*21d0*/  ISETP.LT.U32.AND P0, PT, R132, 0x20, P0 ;  /* 0x000000208400780c */ /* 0x000fe20000701070 */
[----:B------:R-:W-:Y:S01]  /*21e0*/  UMOV UR10, UR19 ;  /* 0x00000013000a7c82 */ /* 0x000fe20008000000 */
[----:B------:R-:W-:-:S04]  /*21f0*/  LOP3.LUT R0, R0, 0x70, R3, 0xf8, !PT ;  /* 0x0000007000007812 */ /* 0x000fc800078ef803 */
[C---:B------:R-:W-:Y:S02]  /*2200*/  LOP3.LUT R2, R0.reuse, 0x10, RZ, 0x3c, !PT ;  /* 0x0000001000027812 */ /* 0x040fe400078e3cff */
[----:B---3--:R-:W2:Y:S01]  /*2210*/  LDTM.x128 R4, tmem[UR22] ;  /* 0x00000016000479ee */ /* 0x008ea200083c0000 */
[----:B------:R-:W-:Y:S01]  /*2220*/  LOP3.LUT R3, R0, 0x20, RZ, 0x3c, !PT ;  /* 0x0000002000037812 */ /* 0x000fe200078e3cff */
[----:B------:R-:W-:-:S03]  /*2230*/  NOP ;  /* 0x0000000000007918 */ /* 0x000fc60000000000 */
[----:B--2---:R-:W-:Y:S01]  /*2240*/  VOTEU.ANY UP1, P0 ;  /* 0x0000000000ff7886 */ /* 0x004fe20000020100 */
[----:B------:R-:W-:Y:S01]  /*2250*/  VOTEU.ANY UP0, P0 ;  /* 0x0000000000ff7886 */ /* 0x000fe20000000100 */
[----:B------:R-:W-:Y:S02]  /*2260*/  F2FP.SATFINITE.E4M3.F32.PACK_AB_MERGE_C R6, R7, R6, RZ ;  /* 0x000000060706723e */ /* 0x000fe400048070ff */
[----:B------:R-:W-:Y:S02]  /*2270*/  F2FP.SATFINITE.E4M3.F32.PACK_AB_MERGE_C R10, R11, R10, RZ ;  /* 0x0000000a0b0a723e */ /* 0x000fe400048070ff */
[----:B------:R-:W-:Y:S02]  /*2280*/  F2FP.SATFINITE.E4M3.F32.PACK_AB_MERGE_C R14, R15, R14, RZ ;  /* 0x0000000e0f0e723e */ /* 0x000fe400048070ff */
[----:B------:R-:W-:Y:S02]  /*2290*/  F2FP.SATFINITE.E4M3.F32.PACK_AB_MERGE_C R7, R19, R18, RZ ;  /* 0x000000121307723e */ /* 0x000fe400048070ff */
[----:B------:R-:W-:-:S02]  /*22a0*/  F2FP.SATFINITE.E4M3.F32.PACK_AB_MERGE_C R22, R23, R22, RZ ;  /* 0x000000161716723e */ /* 0x000fc400048070ff */
[----:B------:R-:W-:Y:S02]  /*22b0*/  F2FP.SATFINITE.E4M3.F32.PACK_AB_MERGE_C R26, R27, R26, RZ ;  /* 0x0000001a1b1a723e */ /* 0x000fe400048070ff */
        /* <DEDUP_REMOVED lines=11> */
[----:B------:R-:W-:Y:S02]  /*2370*/  F2FP.SATFINITE.E4M3.F32.PACK_AB_MERGE_C R4, R5, R4, R6 ;  /* 0x000000040504723e */ /* 0x000fe40004807006 */
[----:B------:R-:W-:Y:S02]  /*2380*/  F2FP.SATFINITE.E4M3.F32.PACK_AB_MERGE_C R74, R75, R74, RZ ;  /* 0x0000004a4b4a723e */ /* 0x000fe400048070ff */
[----:B------:R-:W-:Y:S02]  /*2390*/  F2FP.SATFINITE.E4M3.F32.PACK_AB_MERGE_C R78, R79, R78, RZ ;  /* 0x0000004e4f4e723e */ /* 0x000fe400048070ff */
[----:B------:R-:W-:Y:S02]  /*23a0*/  F2FP.SATFINITE.E4M3.F32.PACK_AB_MERGE_C R71, R83, R82, RZ ;  /* 0x000000525347723e */ /* 0x000fe400048070ff */
[----:B------:R-:W-:Y:S02]  /*23b0*/  F2FP.SATFINITE.E4M3.F32.PACK_AB_MERGE_C R86, R87, R86, RZ ;  /* 0x000000565756723e */ /* 0x000fe400048070ff */
[----:B------:R-:W-:-:S02]  /*23c0*/  F2FP.SATFINITE.E4M3.F32.PACK_AB_MERGE_C R5, R9, R8, R10 ;  /* 0x000000080905723e */ /* 0x000fc4000480700a */
[----:B------:R-:W-:Y:S02]  /*23d0*/  F2FP.SATFINITE.E4M3.F32.PACK_AB_MERGE_C R6, R13, R12, R14 ;  /* 0x0000000c0d06723e */ /* 0x000fe4000480700e */
[----:B------:R-:W-:Y:S02]  /*23e0*/  F2FP.SATFINITE.E4M3.F32.PACK_AB_MERGE_C R7, R17, R16, R7 ;  /* 0x000000101107723e */ /* 0x000fe40004807007 */
[----:B------:R-:W-:Y:S02]  /*23f0*/  F2FP.SATFINITE.E4M3.F32.PACK_AB_MERGE_C R20, R21, R20, R22 ;  /* 0x000000141514723e */ /* 0x000fe40004807016 */
[----:B------:R-:W-:Y:S01]  /*2400*/  F2FP.SATFINITE.E4M3.F32.PACK_AB_MERGE_C R90, R91, R90, RZ ;  /* 0x0000005a5b5a723e */ /* 0x000fe200048070ff */
[----:B-1----:R1:W-:Y:S01]  /*2410*/  STS.128 [R0+UR8], R4 ;  /* 0x0000000400007988 */ /* 0x0023e20008000c08 */
[----:B------:R-:W-:Y:S02]  /*2420*/  F2FP.SATFINITE.E4M3.F32.PACK_AB_MERGE_C R94, R95, R94, RZ ;  /* 0x0000005e5f5e723e */ /* 0x000fe400048070ff */
[----:B------:R-:W-:-:S02]  /*2430*/  F2FP.SATFINITE.E4M3.F32.PACK_AB_MERGE_C R98, R99, R98, RZ ;  /* 0x000000626362723e */ /* 0x000fc400048070ff */
[----:B------:R-:W-:Y:S02]  /*2440*/  F2FP.SATFINITE.E4M3.F32.PACK_AB_MERGE_C R102, R103, R102, RZ ;  /* 0x000000666766723e */ /* 0x000fe400048070ff */
[----:B------:R-:W-:Y:S02]  /*2450*/  F2FP.SATFINITE.E4M3.F32.PACK_AB_MERGE_C R21, R25, R24, R26 ;  /* 0x000000181915723e */ /* 0x000fe4000480701a */
[----:B------:R-:W-:Y:S02]  /*2460*/  F2FP.SATFINITE.E4M3.F32.PACK_AB_MERGE_C R22, R29, R28, R30 ;  /* 0x0000001c1d16723e */ /* 0x000fe4000480701e */
[----:B------:R-:W-:Y:S02]  /*2470*/  F2FP.SATFINITE.E4M3.F32.PACK_AB_MERGE_C R23, R33, R32, R23 ;  /* 0x000000202117723e */ /* 0x000fe40004807017 */
[----:B------:R-:W-:Y:S02]  /*2480*/  F2FP.SATFINITE.E4M3.F32.PACK_AB_MERGE_C R36, R37, R36, R38 ;  /* 0x000000242524723e */ /* 0x000fe40004807026 */
[----:B------:R-:W-:Y:S01]  /*2490*/  F2FP.SATFINITE.E4M3.F32.PACK_AB_MERGE_C R106, R107, R106, RZ ;  /* 0x0000006a6b6a723e */ /* 0x000fe200048070ff */
[----:B------:R1:W-:Y:S01]  /*24a0*/  STS.128 [R2+UR8], R20 ;  /* 0x0000001402007988 */ /* 0x0003e20008000c08 */
[----:B------:R-:W-:-:S02]  /*24b0*/  F2FP.SATFINITE.E4M3.F32.PACK_AB_MERGE_C R110, R111, R110, RZ ;  /* 0x0000006e6f6e723e */ /* 0x000fc400048070ff */
[----:B------:R-:W-:Y:S02]  /*24c0*/  F2FP.SATFINITE.E4M3.F32.PACK_AB_MERGE_C R114, R115, R114, RZ ;  /* 0x000000727372723e */ /* 0x000fe400048070ff */
[----:B------:R-:W-:Y:S02]  /*24d0*/  F2FP.SATFINITE.E4M3.F32.PACK_AB_MERGE_C R118, R119, R118, RZ ;  /* 0x000000767776723e */ /* 0x000fe400048070ff */
[----:B------:R-:W-:Y:S02]  /*24e0*/  F2FP.SATFINITE.E4M3.F32.PACK_AB_MERGE_C R37, R41, R40, R42 ;  /* 0x000000282925723e */ /* 0x000fe4000480702a */
[----:B------:R-:W-:Y:S02]  /*24f0*/  F2FP.SATFINITE.E4M3.F32.PACK_AB_MERGE_C R38, R45, R44, R46 ;  /* 0x0000002c2d26723e */ /* 0x000fe4000480702e */
[----:B------:R-:W-:Y:S02]  /*2500*/  F2FP.SATFINITE.E4M3.F32.PACK_AB_MERGE_C R39, R49, R48, R39 ;  /* 0x000000303127723e */ /* 0x000fe40004807027 */
[----:B------:R-:W-:-:S02]  /*2510*/  F2FP.SATFINITE.E4M3.F32.PACK_AB_MERGE_C R52, R53, R52, R54 ;  /* 0x000000343534723e */ /* 0x000fc40004807036 */
[----:B------:R-:W-:Y:S01]  /*2520*/  F2FP.SATFINITE.E4M3.F32.PACK_AB_MERGE_C R122, R123, R122, RZ ;  /* 0x0000007a7b7a723e */ /* 0x000fe200048070ff */
[----:B------:R1:W-:Y:S01]  /*2530*/  STS.128 [R3+UR8], R36 ;  /* 0x0000002403007988 */ /* 0x0003e20008000c08 */
[----:B------:R-:W-:Y:S02]  /*2540*/  F2FP.SATFINITE.E4M3.F32.PACK_AB_MERGE_C R126, R127, R126, RZ ;  /* 0x0000007e7f7e723e */ /* 0x000fe400048070ff */
[----:B------:R-:W-:Y:S02]  /*2550*/  F2FP.SATFINITE.E4M3.F32.PACK_AB_MERGE_C R130, R131, R130, RZ ;  /* 0x000000828382723e */ /* 0x000fe400048070ff */
[----:B------:R-:W-:Y:S02]  /*2560*/  F2FP.SATFINITE.E4M3.F32.PACK_AB_MERGE_C R53, R57, R56, R58 ;  /* 0x000000383935723e */ /* 0x000fe4000480703a */
[----:B------:R-:W-:Y:S02]  /*2570*/  F2FP.SATFINITE.E4M3.F32.PACK_AB_MERGE_C R54, R61, R60, R62 ;  /* 0x0000003c3d36723e */ /* 0x000fe4000480703e */
[----:B------:R-:W-:-:S02]  /*2580*/  F2FP.SATFINITE.E4M3.F32.PACK_AB_MERGE_C R55, R65, R64, R55 ;  /* 0x000000404137723e */ /* 0x000fc40004807037 */
[----:B------:R-:W-:Y:S02]  /*2590*/  F2FP.SATFINITE.E4M3.F32.PACK_AB_MERGE_C R68, R69, R68, R70 ;  /* 0x000000444544723e */ /* 0x000fe40004807046 */
[----:B------:R-:W-:Y:S02]  /*25a0*/  LOP3.LUT R8, R0, 0x30, RZ, 0x3c, !PT ;  /* 0x0000003000087812 */ /* 0x000fe400078e3cff */
[----:B------:R-:W-:Y:S02]  /*25b0*/  F2FP.SATFINITE.E4M3.F32.PACK_AB_MERGE_C R69, R73, R72, R74 ;  /* 0x000000484945723e */ /* 0x000fe4000480704a */
[----:B------:R-:W-:Y:S01]  /*25c0*/  F2FP.SATFINITE.E4M3.F32.PACK_AB_MERGE_C R70, R77, R76, R78 ;  /* 0x0000004c4d46723e */ /* 0x000fe2000480704e */
[----:B------:R1:W-:Y:S01]  /*25d0*/  STS.128 [R8+UR8], R52 ;  /* 0x0000003408007988 */ /* 0x0003e20008000c08 */
[----:B------:R-:W-:Y:S02]  /*25e0*/  F2FP.SATFINITE.E4M3.F32.PACK_AB_MERGE_C R71, R81, R80, R71 ;  /* 0x000000505147723e */ /* 0x000fe40004807047 */
[----:B------:R-:W-:-:S02]  /*25f0*/  F2FP.SATFINITE.E4M3.F32.PACK_AB_MERGE_C R84, R85, R84, R86 ;  /* 0x000000545554723e */ /* 0x000fc40004807056 */
[C---:B------:R-:W-:Y:S02]  /*2600*/  LOP3.LUT R9, R0.reuse, 0x40, RZ, 0x3c, !PT ;  /* 0x0000004000097812 */ /* 0x040fe400078e3cff */
[----:B------:R-:W-:Y:S02]  /*2610*/  F2FP.SATFINITE.E4M3.F32.PACK_AB_MERGE_C R85, R89, R88, R90 ;  /* 0x000000585955723e */ /* 0x000fe4000480705a */
[----:B------:R-:W-:Y:S01]  /*2620*/  F2FP.SATFINITE.E4M3.F32.PACK_AB_MERGE_C R86, R93, R92, R94 ;  /* 0x0000005c5d56723e */ /* 0x000fe2000480705e */
[----:B------:R1:W-:Y:S01]  /*2630*/  STS.128 [R9+UR8], R68 ;  /* 0x0000004409007988 */ /* 0x0003e20008000c08 */
[----:B------:R-:W-:Y:S02]  /*2640*/  F2FP.SATFINITE.E4M3.F32.PACK_AB_MERGE_C R87, R97, R96, R98 ;  /* 0x000000606157723e */ /* 0x000fe40004807062 */
[----:B------:R-:W-:Y:S02]  /*2650*/  F2FP.SATFINITE.E4M3.F32.PACK_AB_MERGE_C R100, R101, R100, R102 ;  /* 0x000000646564723e */ /* 0x000fe40004807066 */
[----:B------:R-:W-:-:S02]  /*2660*/  LOP3.LUT R10, R0, 0x50, RZ, 0x3c, !PT ;  /* 0x00000050000a7812 */ /* 0x000fc400078e3cff */
[----:B------:R-:W-:Y:S02]  /*2670*/  F2FP.SATFINITE.E4M3.F32.PACK_AB_MERGE_C R101, R105, R104, R106 ;  /* 0x000000686965723e */ /* 0x000fe4000480706a */
[----:B------:R-:W-:Y:S01]  /*2680*/  F2FP.SATFINITE.E4M3.F32.PACK_AB_MERGE_C R102, R109, R108, R110 ;  /* 0x0000006c6d66723e */ /* 0x000fe2000480706e */
[----:B------:R1:W-:Y:S01]  /*2690*/  STS.128 [R10+UR8], R84 ;  /* 0x000000540a007988 */ /* 0x0003e20008000c08 */
[----:B------:R-:W-:Y:S02]  /*26a0*/  F2FP.SATFINITE.E4M3.F32.PACK_AB_MERGE_C R103, R113, R112, R114 ;  /* 0x000000707167723e */ /* 0x000fe40004807072 */
[----:B------:R-:W-:Y:S02]  /*26b0*/  F2FP.SATFINITE.E4M3.F32.PACK_AB_MERGE_C R116, R117, R116, R118 ;  /* 0x000000747574723e */ /* 0x000fe40004807076 */
[----:B------:R-:W-:Y:S02]  /*26c0*/  LOP3.LUT R11, R0, 0x60, RZ, 0x3c, !PT ;  /* 0x00000060000b7812 */ /* 0x000fe400078e3cff */
[----:B------:R-:W-:-:S02]  /*26d0*/  F2FP.SATFINITE.E4M3.F32.PACK_AB_MERGE_C R117, R121, R120, R122 ;  /* 0x000000787975723e */ /* 0x000fc4000480707a */
[----:B------:R-:W-:Y:S01]  /*26e0*/  F2FP.SATFINITE.E4M3.F32.PACK_AB_MERGE_C R118, R125, R124, R126 ;  /* 0x0000007c7d76723e */ /* 0x000fe2000480707e */
[----:B------:R1:W-:Y:S01]  /*26f0*/  STS.128 [R11+UR8], R100 ;  /* 0x000000640b007988 */ /* 0x0003e20008000c08 */
[----:B------:R-:W-:Y:S02]  /*2700*/  F2FP.SATFINITE.E4M3.F32.PACK_AB_MERGE_C R119, R129, R128, R130 ;  /* 0x000000808177723e */ /* 0x000fe40004807082 */
[----:B------:R-:W-:-:S05]  /*2710*/  LOP3.LUT R12, R0, 0x70, RZ, 0x3c, !PT ;  /* 0x00000070000c7812 */ /* 0x000fca00078e3cff */
[----:B------:R1:W-:Y:S01]  /*2720*/  STS.128 [R12+UR8], R116 ;  /* 0x000000740c007988 */ /* 0x0003e20008000c08 */
[----:B------:R2:W-:Y:S06]  /*2730*/  MEMBAR.ALL.CTA ;  /* 0x0000000000007992 */ /* 0x0005ec0000008000 */
[----:B--2---:R-:W2:Y:S02]  /*2740*/  FENCE.VIEW.ASYNC.S ;  /* 0x00000000000073c6 */ /* 0x004ea40000000000 */
[----:B--2---:R-:W-:Y:S06]  /*2750*/  BAR.SYNC.DEFER_BLOCKING 0x0 ;  /* 0x0000000000007b1d */ /* 0x004fec0000010000 */
[----:B------:R1:W-:Y:S01]  /*2760*/  @UP1 UTMASTG.2D [UR8], [UR20] ;  /* 0x00000008140013b5 */ /* 0x0003e20008008000 */
[----:B------:R0:W-:Y:S01]  /*2770*/  UTMACMDFLUSH ;  /* 0x00000000000079b7 */ /* 0x0001e20000000000 */
[----:B------:R-:W-:-:S04]  /*2780*/  DEPBAR.LE SB0, 0x0 ;  /* 0x000080000000791a */ /* 0x000fc80000000000 */
[----:B------:R-:W-:Y:S08]  /*2790*/  BAR.SYNC.DEFER_BLOCKING 0x0 ;  /* 0x0000000000007b1d */ /* 0x000ff00000010000 */
[----:B------:R-:W-:Y:S06]  /*27a0*/  BAR.SYNC.DEFER_BLOCKING 0x0 ;  /* 0x0000000000007b1d */ /* 0x000fec0000010000 */
[----:B-1----:R-:W-:Y:S05]  /*27b0*/  @P2 BRA `(.L_x_67) ;  /* 0x0000000000a02947 */ /* 0x002fea0003800000 */
[----:B------:R-:W1:Y:S01]  /*27c0*/  S2UR UR5, SR_CgaCtaId ;  /* 0x00000000000579c3 */ /* 0x000e620000008800 */
[----:B------:R-:W-:Y:S01]  /*27d0*/  NOP ;  /* 0x0000000000007918 */ /* 0x000fe20000000000 */
[----:B------:R-:W-:Y:S01]  /*27e0*/  UMOV UR4, 0x50 ;  /* 0x0000005000047882 */ /* 0x000fe20000000000 */
[----:B------:R-:W-:Y:S02]  /*27f0*/  IMAD.U32 R0, RZ, RZ, UR23 ;  /* 0x00000017ff007e24 */ /* 0x000fe4000f8e00ff */
[----:B------:R-:W-:Y:S02]  /*2800*/  IMAD.MOV.U32 R3, RZ, RZ, 0xf ;  /* 0x0000000fff037424 */ /* 0x000fe400078e00ff */
[----:B------:R-:W-:Y:S01]  /*2810*/  IMAD.MOV.U32 R7, RZ, RZ, 0x1 ;  /* 0x00000001ff077424 */ /* 0x000fe200078e00ff */
[----:B------:R-:W-:-:S04]  /*2820*/  LOP3.LUT R0, R0, 0xffff, RZ, 0xc0, !PT ;  /* 0x0000ffff00007812 */ /* 0x000fc800078ec0ff */
[----:B------:R-:W-:-:S05]  /*2830*/  SHF.R.U32.HI R0, RZ, 0x5, R0 ;  /* 0x00000005ff007819 */ /* 0x000fca0000011600 */
[----:B------:R-:W-:Y:S01]  /*2840*/  VIADD R2, R0, 0x10 ;  /* 0x0000001000027836 */ /* 0x000fe20000000000 */
[----:B------:R-:W-:Y:S01]  /*2850*/  SHF.L.U32 R0, R3, R0, RZ ;  /* 0x0000000003007219 */ /* 0x000fe200000006ff */
[----:B-1----:R-:W-:-:S03]  /*2860*/  ULEA UR6, UR5, UR4, 0x18 ;  /* 0x0000000405067291 */ /* 0x002fc6000f8ec0ff */
[----:B------:R-:W-:-:S04]  /*2870*/  SHF.L.U32 R3, R7, R2, RZ ;  /* 0x0000000207037219 */ /* 0x000fc800000006ff */
[----:B------:R-:W-:Y:S02]  /*2880*/  LOP3.LUT R0, R3, R0, RZ, 0xfc, !PT ;  /* 0x0000000003007212 */ /* 0x000fe400078efcff */
[----:B------:R-:W1:Y:S02]  /*2890*/  LDS R5, [UR6] ;  /* 0x00000006ff057984 */ /* 0x000e640008000800 */
[C---:B------:R-:W-:Y:S02]  /*28a0*/  LOP3.LUT R2, R0.reuse, 0xffff, RZ, 0xc0, !PT ;  /* 0x0000ffff00027812 */ /* 0x040fe400078ec0ff */
[----:B-1----:R-:W-:-:S04]  /*28b0*/  LOP3.LUT R3, R0, 0xffff, R5, 0x80, !PT ;  /* 0x0000ffff00037812 */ /* 0x002fc800078e8005 */
[----:B------:R-:W-:-:S13]  /*28c0*/  ISETP.NE.AND P0, PT, R3, R2, PT ;  /* 0x000000020300720c */ /* 0x000fda0003f05270 */
[----:B------:R-:W-:Y:S05]  /*28d0*/  @P0 BRA `(.L_x_68) ;  /* 0x0000000000500947 */ /* 0x000fea0003800000 */
[----:B------:R-:W-:Y:S02]  /*28e0*/  SHF.R.U32.HI R5, RZ, 0x10, R5 ;  /* 0x00000010ff057819 */ /* 0x000fe40000011605 */
[----:B------:R-:W-:-:S04]  /*28f0*/  SHF.R.U32.HI R2, RZ, 0x10, R0 ;  /* 0x00000010ff027819 */ /* 0x000fc80000011600 */
[----:B------:R-:W-:-:S04]  /*2900*/  LOP3.LUT R5, R5, R2, RZ, 0xc0, !PT ;  /* 0x0000000205057212 */ /* 0x000fc800078ec0ff */
[----:B------:R-:W-:-:S13]  /*2910*/  ISETP.NE.AND P0, PT, R5, R2, PT ;  /* 0x000000020500720c */ /* 0x000fda0003f05270 */
[----:B------:R-:W-:Y:S05]  /*2920*/  @P0 BRA `(.L_x_69) ;  /* 0x0000000000300947 */ /* 0x000fea0003800000 */
[----:B------:R-:W-:Y:S01]  /*2930*/  R2UR UR4, R0 ;  /* 0x00000000000472ca */ /* 0x000fe200000e0000 */
[----:B------:R-:W-:Y:S01]  /*2940*/  VOTEU.ANY UR5, UPT, PT ;  /* 0x0000000000057886 */ /* 0x000fe200038e0100 */
[----:B------:R-:W1:Y:S01]  /*2950*/  S2R R0, SR_LANEID ;  /* 0x0000000000007919 */ /* 0x000e620000000000 */
[----:B------:R-:W-:-:S10]  /*2960*/  UFLO.U32 UR5, UR5 ;  /* 0x00000005000572bd */ /* 0x000fd400080e0000 */
[----:B------:R-:W-:-:S06]  /*2970*/  ULOP3.LUT UR4, URZ, UR4, URZ, 0x33, !UPT ;  /* 0x00000004ff047292 */ /* 0x000fcc000f8e33ff */
[----:B------:R-:W-:-:S04]  /*2980*/  IMAD.U32 R2, RZ, RZ, UR4 ;  /* 0x00000004ff027e24 */ /* 0x000fc8000f8e00ff */
[----:B------:R-:W2:Y:S02]  /*2990*/  REDUX UR7, R2 ;  /* 0x00000000020773c4 */ /* 0x000ea40000000000 */
[----:B------:R3:W-:Y:S01]  /*29a0*/  UTCATOMSWS.AND URZ, UR4 ;  /* 0x0000000400ff79e3 */ /* 0x0007e20008000000 */
[----:B-1----:R-:W-:Y:S01]  /*29b0*/  ISETP.EQ.U32.AND P0, PT, R0, UR5, PT ;  /* 0x0000000500007c0c */ /* 0x002fe2000bf02070 */
[----:B--2---:R-:W-:-:S12]  /*29c0*/  IMAD.U32 R0, RZ, RZ, UR7 ;  /* 0x00000007ff007e24 */ /* 0x004fd8000f8e00ff */
[----:B------:R3:W-:Y:S01]  /*29d0*/  @P0 ATOMS.AND RZ, [UR6], R0 ;  /* 0x00000000ffff098c */ /* 0x0007e2000a800006 */
[----:B------:R-:W-:Y:S05]  /*29e0*/  BRA `(.L_x_67) ;  /* 0x0000000000147947 */ /* 0x000fea0003800000 */
.L_x_69:
[----:B------:R-:W-:-:S07]  /*29f0*/  MOV R2, 0x2a10 ;  /* 0x00002a1000027802 */ /* 0x000fce0000000f00 */
[----:B------:R-:W-:Y:S05]  /*2a00*/  CALL.REL.NOINC `($__internal_0_$__cuda_sm10x_tcgen05_guardrail_trap_col_being_dealloced_not_returned_by_alloc) ;  /* 0x0000000000447944 */ /* 0x000fea0003c00000 */
[----:B------:R-:W-:Y:S05]  /*2a10*/  BRA `(.L_x_67) ;  /* 0x0000000000087947 */ /* 0x000fea0003800000 */
.L_x_68:
[----:B------:R-:W-:-:S07]  /*2a20*/  MOV R2, 0x2a40 ;  /* 0x00002a4000027802 */ /* 0x000fce0000000f00 */
[----:B------:R-:W-:Y:S05]  /*2a30*/  CALL.REL.NOINC `($__internal_2_$__cuda_sm10x_tcgen05_guardrail_trap_unallocated_columns_being_dealloced) ;  /* 0x0000000000507944 */ /* 0x000fea0003c00000 */
.L_x_67:
[----:B------:R-:W-:Y:S01]  /*2a40*/  NOP ;  /* 0x0000000000007918 */ /* 0x000fe20000000000 */
[----:B---3--:R-:W-:Y:S05]  /*2a50*/  EXIT ;  /* 0x000000000000794d */ /* 0x008fea0003800000 */
.L_x_56:
[----:B------:R-:W1:Y:S02]  /*2a60*/  SYNCS.PHASECHK.TRANS64.TRYWAIT P0, [UR8+0x8000], RZ ;  /* 0x008000ffff0075a7 */ /* 0x000e640008001108 */
[----:B-1----:R-:W-:Y:S05]  /*2a70*/  @!P0 BRA `(.L_x_56) ;  /* 0xfffffffc00f88947 */ /* 0x002fea000383ffff */
[----:B------:R-:W-:Y:S05]  /*2a80*/  BRA `(.L_x_70) ;  /* 0xffffffec00d47947 */ /* 0x000fea000383ffff */
.L_x_58:
[----:B------:R-:W1:Y:S02]  /*2a90*/  SYNCS.PHASECHK.TRANS64.TRYWAIT P1, [UR8+0x8010], RZ ;  /* 0x008010ffff0075a7 */ /* 0x000e640008021108 */
[----:B-1----:R-:W-:Y:S05]  /*2aa0*/  @!P1 BRA `(.L_x_58) ;  /* 0xfffffffc00f89947 */ /* 0x002fea000383ffff */
[----:B------:R-:W-:Y:S05]  /*2ab0*/  BRA `(.L_x_71) ;  /* 0xfffffff000507947 */ /* 0x000fea000383ffff */
.L_x_59:
[----:B------:R-:W2:Y:S02]  /*2ac0*/  SYNCS.PHASECHK.TRANS64.TRYWAIT P0, [UR28+0x8000], R2 ;  /* 0x00800002ff0075a7 */ /* 0x000ea4000800111c */
[----:B--2---:R-:W-:Y:S05]  /*2ad0*/  @!P0 BRA `(.L_x_59) ;  /* 0xfffffffc00f88947 */ /* 0x004fea000383ffff */
[----:B------:R-:W-:Y:S05]  /*2ae0*/  BRA `(.L_x_72) ;  /* 0xfffffff000cc7947 */ /* 0x000fea000383ffff */
.L_x_61:
[----:B------:R-:W2:Y:S02]  /*2af0*/  SYNCS.PHASECHK.TRANS64.TRYWAIT P0, [UR28+0x8010], R2 ;  /* 0x00801002ff0075a7 */ /* 0x000ea4000800111c */
[----:B--2---:R-:W-:Y:S05]  /*2b00*/  @!P0 BRA `(.L_x_61) ;  /* 0xfffffffc00f88947 */ /* 0x004fea000383ffff */
[----:B------:R-:W-:Y:S05]  /*2b10*/  BRA `(.L_x_73) ;  /* 0xfffffff4003c7947 */ /* 0x000fea000383ffff */
        .weak           $__internal_0_$__cuda_sm10x_tcgen05_guardrail_trap_col_being_dealloced_not_returned_by_alloc
        .type           $__internal_0_$__cuda_sm10x_tcgen05_guardrail_trap_col_being_dealloced_not_returned_by_alloc,@function
        .size           $__internal_0_$__cuda_sm10x_tcgen05_guardrail_trap_col_being_dealloced_not_returned_by_alloc,($__internal_1_$__cuda_sm10x_tcgen05_guardrail_trap_phase_invalid_during_alloc - $__internal_0_$__cuda_sm10x_tcgen05_guardrail_trap_col_being_dealloced_not_returned_by_alloc)
$__internal_0_$__cuda_sm10x_tcgen05_guardrail_trap_col_being_dealloced_not_returned_by_alloc:
[----:B------:R-:W-:Y:S05]  /*2b20*/  BPT.TRAP 0x1 ;  /* 0x000000040000795c */ /* 0x000fea0000300000 */
[----:B------:R-:W-:-:S04]  /*2b30*/  IMAD.MOV.U32 R3, RZ, RZ, 0x0 ;  /* 0x00000000ff037424 */ /* 0x000fc800078e00ff */
[----:B------:R-:W-:Y:S05]  /*2b40*/  RET.REL.NODEC R2 `(gluon_tcgen05) ;  /* 0xffffffd4022c7950 */ /* 0x000fea0003c3ffff */
        .weak           $__internal_1_$__cuda_sm10x_tcgen05_guardrail_trap_phase_invalid_during_alloc
        .type           $__internal_1_$__cuda_sm10x_tcgen05_guardrail_trap_phase_invalid_during_alloc,@function
        .size           $__internal_1_$__cuda_sm10x_tcgen05_guardrail_trap_phase_invalid_during_alloc,($__internal_2_$__cuda_sm10x_tcgen05_guardrail_trap_unallocated_columns_being_dealloced - $__internal_1_$__cuda_sm10x_tcgen05_guardrail_trap_phase_invalid_during_alloc)
$__internal_1_$__cuda_sm10x_tcgen05_guardrail_trap_phase_invalid_during_alloc:
[----:B------:R-:W-:Y:S05]  /*2b50*/  BPT.TRAP 0x1 ;  /* 0x000000040000795c */ /* 0x000fea0000300000 */
[----:B------:R-:W-:-:S04]  /*2b60*/  IMAD.MOV.U32 R3, RZ, RZ, 0x0 ;  /* 0x00000000ff037424 */ /* 0x000fc800078e00ff */
[----:B------:R-:W-:Y:S05]  /*2b70*/  RET.REL.NODEC R2 `(gluon_tcgen05) ;  /* 0xffffffd402207950 */ /* 0x000fea0003c3ffff */
        .weak           $__internal_2_$__cuda_sm10x_tcgen05_guardrail_trap_unallocated_columns_being_dealloced
        .type           $__internal_2_$__cuda_sm10x_tcgen05_guardrail_trap_unallocated_columns_being_dealloced,@function
        .size           $__internal_2_$__cuda_sm10x_tcgen05_guardrail_trap_unallocated_columns_being_dealloced,(.L_x_77 - $__internal_2_$__cuda_sm10x_tcgen05_guardrail_trap_unallocated_columns_being_dealloced)
$__internal_2_$__cuda_sm10x_tcgen05_guardrail_trap_unallocated_columns_being_dealloced:
[----:B------:R-:W-:Y:S05]  /*2b80*/  BPT.TRAP 0x1 ;  /* 0x000000040000795c */ /* 0x000fea0000300000 */
[----:B------:R-:W-:-:S04]  /*2b90*/  IMAD.MOV.U32 R3, RZ, RZ, 0x0 ;  /* 0x00000000ff037424 */ /* 0x000fc800078e00ff */
[----:B------:R-:W-:Y:S05]  /*2ba0*/  RET.REL.NODEC R2 `(gluon_tcgen05) ;  /* 0xffffffd402147950 */ /* 0x000fea0003c3ffff */
.L_x_74:
[----:B------:R-:W-:-:S00]  /*2bb0*/  BRA `(.L_x_74) ;  /* 0xfffffffc00fc7947 */ /* 0x000fc0000383ffff */
[----:B------:R-:W-:-:S00]  /*2bc0*/  NOP ;  /* 0x0000000000007918 */ /* 0x000fc00000000000 */
        /* <DEDUP_REMOVED lines=11> */
.L_x_77:


//--------------------- .nv.shared.gluon_tcgen05  --------------------------
	.section	.nv.shared.gluon_tcgen05,"aw",@nobits
	.sectionflags	@""
	.align	16
	.zero		1024


//--------------------- .nv.shared.reserved.0     --------------------------
	.section	.nv.shared.reserved.0,"aw",@nobits
	.align	8
	.weak		__nv_reservedSMEM_offset_0_alias
	.size		__nv_reservedSMEM_offset_0_alias, 0, 64
	.other		__nv_reservedSMEM_offset_0_alias,@"STO_CUDA_RESERVED_SHARED STV_DEFAULT"
__nv_reservedSMEM_offset_0_alias:
	.zero		0
.nv.shared.reserved.0:
	.zero		64
	.weak		__nv_reservedSMEM_allocation_phase
	.type		__nv_reservedSMEM_allocation_phase,@object
	.size		__nv_reservedSMEM_allocation_phase,(.L_0 - __nv_reservedSMEM_allocation_phase)
__nv_reservedSMEM_allocation_phase:
	.zero		1
.L_0:
	.zero		7
	.weak		__nv_reservedSMEM_devtool_atexit_pc
	.type		__nv_reservedSMEM_devtool_atexit_pc,@object
	.size		__nv_reservedSMEM_devtool_atexit_pc,(__nv_reservedSMEM_allocation_mask - __nv_reservedSMEM_devtool_atexit_pc)
__nv_reservedSMEM_devtool_atexit_pc:
	.zero		8
	.weak		__nv_reservedSMEM_allocation_mask
	.type		__nv_reservedSMEM_allocation_mask,@object
	.size		__nv_reservedSMEM_allocation_mask,(.L_2 - __nv_reservedSMEM_allocation_mask)
__nv_reservedSMEM_allocation_mask:
	.zero		4
.L_2:


//--------------------- .nv.constant0.gluon_tcgen05 --------------------------
	.section	.nv.constant0.gluon_tcgen05,"a",@progbits
	.sectionflags	@""
	.align	4
.nv.constant0.gluon_tcgen05:
	.zero		976


//--------------------- SYMBOLS --------------------------

	.type		.nv.reservedSmem.offset0,@object
	.size		.nv.reservedSmem.offset0,0x4
	.type		.nv.reservedSmem.cap,@object
	.size		.nv.reservedSmem.cap,0x4
